// auto-generated by cutlass_sweep.gemm — config: {"arch": "sm_90", "cluster_m": 1, "cluster_n": 2, "dtype": "int8", "stages": 4, "tile_k": 64, "tile_m": 64, "tile_n": 64}
#include "cutlass/cutlass.h"
#include "cutlass/gemm/collective/collective_builder.hpp"
#include "cutlass/gemm/device/gemm_universal_adapter.h"
#include "cutlass/gemm/kernel/gemm_universal.hpp"
#include "cutlass/epilogue/collective/collective_builder.hpp"

using ElemA = int8_t;
using ElemB = int8_t;
using ElemCD = int8_t;
using Acc  = int32_t;
using TileShape    = cute::Shape<cute::_64, cute::_64, cute::_64>;
using ClusterShape = cute::Shape<cute::_1, cute::_2, cute::_1>;

using CollectiveEpilogue = typename cutlass::epilogue::collective::CollectiveBuilder<
    cutlass::arch::Sm90, cutlass::arch::OpClassTensorOp,
    TileShape, ClusterShape,
    cutlass::epilogue::collective::EpilogueTileAuto,
    Acc, Acc,
    ElemCD, cutlass::layout::RowMajor, 128 / cutlass::sizeof_bits<ElemCD>::value,
    ElemCD, cutlass::layout::RowMajor, 128 / cutlass::sizeof_bits<ElemCD>::value,
    cutlass::epilogue::collective::EpilogueScheduleAuto
  >::CollectiveOp;

using CollectiveMainloop = typename cutlass::gemm::collective::CollectiveBuilder<
    cutlass::arch::Sm90, cutlass::arch::OpClassTensorOp,
    ElemA, cutlass::layout::RowMajor, 128 / cutlass::sizeof_bits<ElemA>::value,
    ElemB, cutlass::layout::ColumnMajor, 128 / cutlass::sizeof_bits<ElemB>::value,
    Acc,
    TileShape, ClusterShape,
    cutlass::gemm::collective::StageCount<4>,
    cutlass::gemm::collective::KernelScheduleAuto
  >::CollectiveOp;

using GemmKernel = cutlass::gemm::kernel::GemmUniversal<
    cute::Shape<int,int,int,int>,
    CollectiveMainloop,
    CollectiveEpilogue
>;
using Gemm = cutlass::gemm::device::GemmUniversalAdapter<GemmKernel>;

// Force the device kernel symbol into the cubin without needing a host main.
auto* _anchor = &cutlass::device_kernel<GemmKernel>;


// ===== COMPILED SASS (sm_90a) =====

	.target	sm_90a

	.elftype	@"ET_EXEC"


//--------------------- .note.nv.tkinfo           --------------------------
	.section	.note.nv.tkinfo,"",@"SHT_NOTE"
	.sectionflags	@"SHF_NOTE_NV_TKINFO"
	.tkinfo
        /*0018*/ 	.word	0x00000002
        /*0030*/ 	.string	""
        /*0030*/ 	.string	"ptxas"
        /*0030*/ 	.string	"Cuda compilation tools, release 13.0, V13.0.88"
        /*0030*/ 	.string	"Build cuda_13.0.r13.0/compiler.36424714_0"
        /*0030*/ 	.string	"-arch sm_90a -m 64 "



//--------------------- .note.nv.cuinfo           --------------------------
	.section	.note.nv.cuinfo,"",@"SHT_NOTE"
	.sectionflags	@"SHF_NOTE_NV_CUINFO"
        /*0018*/ 	.short	0x0002
        /*001a*/ 	.short	0x005a
        /*001c*/ 	.short	0x0082
	.zero		2


//--------------------- .nv.info                  --------------------------
	.section	.nv.info,"",@"SHT_CUDA_INFO"
	.align	4


	//----- nvinfo : EIATTR_REGCOUNT
	.align		4
        /*0000*/ 	.byte	0x04, 0x2f
        /*0002*/ 	.short	(.L_15 - .L_14)
	.align		4
.L_14:
        /*0004*/ 	.word	index@(_ZN7cutlass13device_kernelINS_4gemm6kernel13GemmUniversalIN4cute5tupleIJiiiiEEENS1_10collective13CollectiveMmaINS1_34MainloopSm90TmaGmmaWarpSpecializedILi4ENS5_IJNS4_1CILi1EEENSA_ILi2EEESB_EEENS1_32KernelTmaWarpSpecializedPingpongEEENS5_IJNSA_ILi64EEESG_SG_EEEaNS5_IJlSB_lEEEaSI_NS4_8TiledMMAINS4_8MMA_AtomIJNS4_4SM904GMMA26MMA_64x64x32_S32S8S8_SS_TNEEEENS4_6LayoutINS5_IJSB_SB_SB_EEENS5_IJNSA_ILi0EEESR_SR_EEEEENS5_IJNS4_10UnderscoreESU_SU_EEEEENS4_23SM90_TMA_LOAD_MULTICASTENS4_14ComposedLayoutINS4_7SwizzleILi2ELi4ELi3EEENS4_18smem_ptr_flag_bitsILi8EEENSP_INS5_IJNSA_ILi8EEESG_EEENS5_IJSG_SB_EEEEEEEvNS4_8identityENS4_13SM90_TMA_LOADES17_vS18_EENS_8epilogue10collective6detail29Sm90TmaWarpSpecializedAdapterINS1C_15DefaultEpilogueIaSI_SI_NS1B_6thread17LinearCombinationIaLi1EiiLNS1G_9ScaleType4KindE0ELNS_15FloatRoundStyleE2EaEENS1_15EpilogueDefaultEEEEEvvEEEEvNT_6ParamsE)
        /*0008*/ 	.word	0x000000a8


	//----- nvinfo : EIATTR_FRAME_SIZE
	.align		4
.L_15:
        /*000c*/ 	.byte	0x04, 0x11
        /*000e*/ 	.short	(.L_17 - .L_16)
	.align		4
.L_16:
        /*0010*/ 	.word	index@(_ZN7cutlass13device_kernelINS_4gemm6kernel13GemmUniversalIN4cute5tupleIJiiiiEEENS1_10collective13CollectiveMmaINS1_34MainloopSm90TmaGmmaWarpSpecializedILi4ENS5_IJNS4_1CILi1EEENSA_ILi2EEESB_EEENS1_32KernelTmaWarpSpecializedPingpongEEENS5_IJNSA_ILi64EEESG_SG_EEEaNS5_IJlSB_lEEEaSI_NS4_8TiledMMAINS4_8MMA_AtomIJNS4_4SM904GMMA26MMA_64x64x32_S32S8S8_SS_TNEEEENS4_6LayoutINS5_IJSB_SB_SB_EEENS5_IJNSA_ILi0EEESR_SR_EEEEENS5_IJNS4_10UnderscoreESU_SU_EEEEENS4_23SM90_TMA_LOAD_MULTICASTENS4_14ComposedLayoutINS4_7SwizzleILi2ELi4ELi3EEENS4_18smem_ptr_flag_bitsILi8EEENSP_INS5_IJNSA_ILi8EEESG_EEENS5_IJSG_SB_EEEEEEEvNS4_8identityENS4_13SM90_TMA_LOADES17_vS18_EENS_8epilogue10collective6detail29Sm90TmaWarpSpecializedAdapterINS1C_15DefaultEpilogueIaSI_SI_NS1B_6thread17LinearCombinationIaLi1EiiLNS1G_9ScaleType4KindE0ELNS_15FloatRoundStyleE2EaEENS1_15EpilogueDefaultEEEEEvvEEEEvNT_6ParamsE)
        /*0014*/ 	.word	0x00000000


	//----- nvinfo : EIATTR_MIN_STACK_SIZE
	.align		4
.L_17:
        /*0018*/ 	.byte	0x04, 0x12
        /*001a*/ 	.short	(.L_19 - .L_18)
	.align		4
.L_18:
        /*001c*/ 	.word	index@(_ZN7cutlass13device_kernelINS_4gemm6kernel13GemmUniversalIN4cute5tupleIJiiiiEEENS1_10collective13CollectiveMmaINS1_34MainloopSm90TmaGmmaWarpSpecializedILi4ENS5_IJNS4_1CILi1EEENSA_ILi2EEESB_EEENS1_32KernelTmaWarpSpecializedPingpongEEENS5_IJNSA_ILi64EEESG_SG_EEEaNS5_IJlSB_lEEEaSI_NS4_8TiledMMAINS4_8MMA_AtomIJNS4_4SM904GMMA26MMA_64x64x32_S32S8S8_SS_TNEEEENS4_6LayoutINS5_IJSB_SB_SB_EEENS5_IJNSA_ILi0EEESR_SR_EEEEENS5_IJNS4_10UnderscoreESU_SU_EEEEENS4_23SM90_TMA_LOAD_MULTICASTENS4_14ComposedLayoutINS4_7SwizzleILi2ELi4ELi3EEENS4_18smem_ptr_flag_bitsILi8EEENSP_INS5_IJNSA_ILi8EEESG_EEENS5_IJSG_SB_EEEEEEEvNS4_8identityENS4_13SM90_TMA_LOADES17_vS18_EENS_8epilogue10collective6detail29Sm90TmaWarpSpecializedAdapterINS1C_15DefaultEpilogueIaSI_SI_NS1B_6thread17LinearCombinationIaLi1EiiLNS1G_9ScaleType4KindE0ELNS_15FloatRoundStyleE2EaEENS1_15EpilogueDefaultEEEEEvvEEEEvNT_6ParamsE)
        /*0020*/ 	.word	0x00000000
.L_19:


//--------------------- .nv.compat                --------------------------
	.section	.nv.compat,"",@"SHT_CUDA_COMPAT_INFO"
	.align	4
        /*0000*/ 	.byte	0x02, 0x09, 0x01, 0x00, 0x02, 0x02, 0x04, 0x00, 0x02, 0x05, 0x05, 0x00, 0x03, 0x07, 0x01, 0x01
        /*0010*/ 	.byte	0x02, 0x03, 0x01, 0x00, 0x02, 0x06, 0x01, 0x00, 0x04, 0x0b, 0x08, 0x00, 0x00, 0x00, 0x00, 0x00
        /*0020*/ 	.byte	0x00, 0x00, 0x00, 0x00


//--------------------- .nv.info._ZN7cutlass13device_kernelINS_4gemm6kernel13GemmUniversalIN4cute5tupleIJiiiiEEENS1_10collective13CollectiveMmaINS1_34MainloopSm90TmaGmmaWarpSpecializedILi4ENS5_IJNS4_1CILi1EEENSA_ILi2EEESB_EEENS1_32KernelTmaWarpSpecializedPingpongEEENS5_IJNSA_ILi64EEESG_SG_EEEaNS5_IJlSB_lEEEaSI_NS4_8TiledMMAINS4_8MMA_AtomIJNS4_4SM904GMMA26MMA_64x64x32_S32S8S8_SS_TNEEEENS4_6LayoutINS5_IJSB_SB_SB_EEENS5_IJNSA_ILi0EEESR_SR_EEEEENS5_IJNS4_10UnderscoreESU_SU_EEEEENS4_23SM90_TMA_LOAD_MULTICASTENS4_14ComposedLayoutINS4_7SwizzleILi2ELi4ELi3EEENS4_18smem_ptr_flag_bitsILi8EEENSP_INS5_IJNSA_ILi8EEESG_EEENS5_IJSG_SB_EEEEEEEvNS4_8identityENS4_13SM90_TMA_LOADES17_vS18_EENS_8epilogue10collective6detail29Sm90TmaWarpSpecializedAdapterINS1C_15DefaultEpilogueIaSI_SI_NS1B_6thread17LinearCombinationIaLi1EiiLNS1G_9ScaleType4KindE0ELNS_15FloatRoundStyleE2EaEENS1_15EpilogueDefaultEEEEEvvEEEEvNT_6ParamsE --------------------------
	.section	.nv.info._ZN7cutlass13device_kernelINS_4gemm6kernel13GemmUniversalIN4cute5tupleIJiiiiEEENS1_10collective13CollectiveMmaINS1_34MainloopSm90TmaGmmaWarpSpecializedILi4ENS5_IJNS4_1CILi1EEENSA_ILi2EEESB_EEENS1_32KernelTmaWarpSpecializedPingpongEEENS5_IJNSA_ILi64EEESG_SG_EEEaNS5_IJlSB_lEEEaSI_NS4_8TiledMMAINS4_8MMA_AtomIJNS4_4SM904GMMA26MMA_64x64x32_S32S8S8_SS_TNEEEENS4_6LayoutINS5_IJSB_SB_SB_EEENS5_IJNSA_ILi0EEESR_SR_EEEEENS5_IJNS4_10UnderscoreESU_SU_EEEEENS4_23SM90_TMA_LOAD_MULTICASTENS4_14ComposedLayoutINS4_7SwizzleILi2ELi4ELi3EEENS4_18smem_ptr_flag_bitsILi8EEENSP_INS5_IJNSA_ILi8EEESG_EEENS5_IJSG_SB_EEEEEEEvNS4_8identityENS4_13SM90_TMA_LOADES17_vS18_EENS_8epilogue10collective6detail29Sm90TmaWarpSpecializedAdapterINS1C_15DefaultEpilogueIaSI_SI_NS1B_6thread17LinearCombinationIaLi1EiiLNS1G_9ScaleType4KindE0ELNS_15FloatRoundStyleE2EaEENS1_15EpilogueDefaultEEEEEvvEEEEvNT_6ParamsE,"",@"SHT_CUDA_INFO"
	.sectionflags	@""
	.align	4


	//----- nvinfo : EIATTR_CUDA_API_VERSION
	.align		4
        /*0000*/ 	.byte	0x04, 0x37
        /*0002*/ 	.short	(.L_21 - .L_20)
.L_20:
        /*0004*/ 	.word	0x00000082


	//----- nvinfo : EIATTR_KPARAM_INFO
	.align		4
.L_21:
        /*0008*/ 	.byte	0x04, 0x17
        /*000a*/ 	.short	(.L_23 - .L_22)
.L_22:
        /*000c*/ 	.word	0x00000000
        /*0010*/ 	.short	0x0000
        /*0012*/ 	.short	0x0070
        /*0014*/ 	.byte	0x00, 0xf0, 0x01, 0x10


	//----- nvinfo : EIATTR_SPARSE_MMA_MASK
	.align		4
.L_23:
        /*0018*/ 	.byte	0x03, 0x50
        /*001a*/ 	.short	0x0000


	//----- nvinfo : EIATTR_MAXREG_COUNT
	.align		4
        /*001c*/ 	.byte	0x03, 0x1b
        /*001e*/ 	.short	0x00a8


	//----- nvinfo : EIATTR_NUM_BARRIERS
	.align		4
        /*0020*/ 	.byte	0x02, 0x4c
        /*0022*/ 	.byte	0x01
	.zero		1


	//----- nvinfo : EIATTR_EXTERNS
	.align		4
        /*0024*/ 	.byte	0x04, 0x0f
        /*0026*/ 	.short	(.L_25 - .L_24)


	//   ....[0]....
	.align		4
.L_24:
        /*0028*/ 	.word	index@(__assertfail)


	//----- nvinfo : EIATTR_MERCURY_ISA_VERSION
	.align		4
.L_25:
        /*002c*/ 	.byte	0x03, 0x5f
        /*002e*/ 	.short	0x0101


	//----- nvinfo : EIATTR_INT_WARP_WIDE_INSTR_OFFSETS
	.align		4
        /*0030*/ 	.byte	0x04, 0x31
        /*0032*/ 	.short	(.L_27 - .L_26)


	//   ....[0]....
.L_26:
        /*0034*/ 	.word	0x00000590


	//   ....[1]....
        /*0038*/ 	.word	0x000005d0


	//   ....[2]....
        /*003c*/ 	.word	0x00000660


	//   ....[3]....
        /*0040*/ 	.word	0x00000690


	//   ....[4]....
        /*0044*/ 	.word	0x000006d0


	//   ....[5]....
        /*0048*/ 	.word	0x000006e0


	//   ....[6]....
        /*004c*/ 	.word	0x000007a0


	//   ....[7]....
        /*0050*/ 	.word	0x00000800


	//   ....[8]....
        /*0054*/ 	.word	0x00001ee0


	//----- nvinfo : EIATTR_COOP_GROUP_MASK_REGIDS
	.align		4
.L_27:
        /*0058*/ 	.byte	0x04, 0x29
        /*005a*/ 	.short	(.L_29 - .L_28)


	//   ....[0]....
.L_28:
        /*005c*/ 	.word	0xffffffff


	//   ....[1]....
        /*0060*/ 	.word	0xffffffff


	//   ....[2]....
        /*0064*/ 	.word	0xffffffff


	//   ....[3]....
        /*0068*/ 	.word	0xffffffff


	//   ....[4]....
        /*006c*/ 	.word	0xffffffff


	//   ....[5]....
        /*0070*/ 	.word	0xffffffff


	//   ....[6]....
        /*0074*/ 	.word	0xffffffff


	//----- nvinfo : EIATTR_COOP_GROUP_INSTR_OFFSETS
	.align		4
.L_29:
        /*0078*/ 	.byte	0x04, 0x28
        /*007a*/ 	.short	(.L_31 - .L_30)


	//   ....[0]....
.L_30:
        /*007c*/ 	.word	0x00000060


	//   ....[1]....
        /*0080*/ 	.word	0x00000080


	//   ....[2]....
        /*0084*/ 	.word	0x00000180


	//   ....[3]....
        /*0088*/ 	.word	0x000003b0


	//   ....[4]....
        /*008c*/ 	.word	0x000003f0


	//   ....[5]....
        /*0090*/ 	.word	0x000004e0


	//   ....[6]....
        /*0094*/ 	.word	0x00000910


	//----- nvinfo : EIATTR_REG_RECONFIG
	.align		4
.L_31:
        /*0098*/ 	.byte	0x01, 0x54
	.zero		2


	//----- nvinfo : EIATTR_SYSCALL_OFFSETS
	.align		4
        /*009c*/ 	.byte	0x04, 0x46
        /*009e*/ 	.short	(.L_33 - .L_32)


	//   ....[0]....
.L_32:
        /*00a0*/ 	.word	0x000018e0


	//----- nvinfo : EIATTR_MBARRIER_INSTR_OFFSETS
	.align		4
.L_33:
        /*00a4*/ 	.byte	0x04, 0x39
        /*00a6*/ 	.short	(.L_35 - .L_34)


	//   ....[0]....
.L_34:
        /*00a8*/ 	.word	0x00000320
        /*00ac*/ 	.word	0x000000ff
        /*00b0*/ 	.word	0x00000000
        /*00b4*/ 	.short	0x0100
        /*00b6*/ 	.byte	0x07
	.zero		1


	//   ....[1]....
        /*00b8*/ 	.word	0x00000330
        /*00bc*/ 	.word	0x000000ff
        /*00c0*/ 	.word	0x00000020
        /*00c4*/ 	.short	0x0100
        /*00c6*/ 	.byte	0x07
	.zero		1


	//   ....[2]....
        /*00c8*/ 	.word	0x00000340
        /*00cc*/ 	.word	0x000000ff
        /*00d0*/ 	.word	0x00000008
        /*00d4*/ 	.short	0x0100
        /*00d6*/ 	.byte	0x07
	.zero		1


	//   ....[3]....
        /*00d8*/ 	.word	0x00000350
        /*00dc*/ 	.word	0x000000ff
        /*00e0*/ 	.word	0x00000028
        /*00e4*/ 	.short	0x0100
        /*00e6*/ 	.byte	0x07
	.zero		1


	//   ....[4]....
        /*00e8*/ 	.word	0x00000360
        /*00ec*/ 	.word	0x000000ff
        /*00f0*/ 	.word	0x00000010
        /*00f4*/ 	.short	0x0100
        /*00f6*/ 	.byte	0x07
	.zero		1


	//   ....[5]....
        /*00f8*/ 	.word	0x00000370
        /*00fc*/ 	.word	0x000000ff
        /*0100*/ 	.word	0x00000030
        /*0104*/ 	.short	0x0100
        /*0106*/ 	.byte	0x07
	.zero		1


	//   ....[6]....
        /*0108*/ 	.word	0x00000380
        /*010c*/ 	.word	0x000000ff
        /*0110*/ 	.word	0x00000018
        /*0114*/ 	.short	0x0100
        /*0116*/ 	.byte	0x07
	.zero		1


	//   ....[7]....
        /*0118*/ 	.word	0x00000390
        /*011c*/ 	.word	0x000000ff
        /*0120*/ 	.word	0x00000038
        /*0124*/ 	.short	0x0100
        /*0126*/ 	.byte	0x07
	.zero		1


	//   ....[8]....
        /*0128*/ 	.word	0x000007e0
        /*012c*/ 	.word	0x000000ff
        /*0130*/ 	.word	0x00000070
        /*0134*/ 	.short	0x0100
        /*0136*/ 	.byte	0x0d
	.zero		1


	//   ....[9]....
        /*0138*/ 	.word	0x00000820
        /*013c*/ 	.word	0x000000ff
        /*0140*/ 	.word	0x00000078
        /*0144*/ 	.short	0x0100
        /*0146*/ 	.byte	0x0d
	.zero		1


	//   ....[10]....
        /*0148*/ 	.word	0x00000850
        /*014c*/ 	.word	0x000000ff
        /*0150*/ 	.word	0x00000050
        /*0154*/ 	.short	0x0100
        /*0156*/ 	.byte	0x10
	.zero		1


	//   ....[11]....
        /*0158*/ 	.word	0x000008a0
        /*015c*/ 	.word	0x000000ff
        /*0160*/ 	.word	0x00000058
        /*0164*/ 	.short	0x0100
        /*0166*/ 	.byte	0x10
	.zero		1


	//   ....[12]....
        /*0168*/ 	.word	0x000008b0
        /*016c*/ 	.word	0x000000ff
        /*0170*/ 	.word	0x00000060
        /*0174*/ 	.short	0x0100
        /*0176*/ 	.byte	0x10
	.zero		1


	//   ....[13]....
        /*0178*/ 	.word	0x000008c0
        /*017c*/ 	.word	0x000000ff
        /*0180*/ 	.word	0x00000068
        /*0184*/ 	.short	0x0100
        /*0186*/ 	.byte	0x10
	.zero		1


	//   ....[14]....
        /*0188*/ 	.word	0x000017c0
        /*018c*/ 	.word	0x0000003e
        /*0190*/ 	.word	0x00000000
        /*0194*/ 	.short	0x010a
        /*0196*/ 	.byte	0x2b
	.zero		1


	//   ....[15]....
        /*0198*/ 	.word	0x00001980
        /*019c*/ 	.word	0x00000003
        /*01a0*/ 	.word	0x00000000
        /*01a4*/ 	.short	0x010a
        /*01a6*/ 	.byte	0x3f
	.zero		1


	//   ....[16]....
        /*01a8*/ 	.word	0x000019c0
        /*01ac*/ 	.word	0x00000003
        /*01b0*/ 	.word	0x00000000
        /*01b4*/ 	.short	0x010a
        /*01b6*/ 	.byte	0x3f
	.zero		1


	//   ....[17]....
        /*01b8*/ 	.word	0x00001bc0
        /*01bc*/ 	.word	0x000000ff
        /*01c0*/ 	.word	0x00000000
        /*01c4*/ 	.short	0x010a
        /*01c6*/ 	.byte	0x04
	.zero		1


	//   ....[18]....
        /*01c8*/ 	.word	0x00001c00
        /*01cc*/ 	.word	0x000000ff
        /*01d0*/ 	.word	0x00000000
        /*01d4*/ 	.short	0x010a
        /*01d6*/ 	.byte	0x04
	.zero		1


	//   ....[19]....
        /*01d8*/ 	.word	0x00001d70
        /*01dc*/ 	.word	0x00000005
        /*01e0*/ 	.word	0x00000000
        /*01e4*/ 	.short	0x0101
        /*01e6*/ 	.byte	0x3f
	.zero		1


	//   ....[20]....
        /*01e8*/ 	.word	0x00001e70
        /*01ec*/ 	.word	0x0000003d
        /*01f0*/ 	.word	0x00000000
        /*01f4*/ 	.short	0x0101
        /*01f6*/ 	.byte	0x2c
	.zero		1


	//   ....[21]....
        /*01f8*/ 	.word	0x00001f60
        /*01fc*/ 	.word	0x00000003
        /*0200*/ 	.word	0x00000000
        /*0204*/ 	.short	0x0101
        /*0206*/ 	.byte	0x3f
	.zero		1


	//   ....[22]....
        /*0208*/ 	.word	0x00002020
        /*020c*/ 	.word	0x0000003e
        /*0210*/ 	.word	0x00000010
        /*0214*/ 	.short	0x010a
        /*0216*/ 	.byte	0x2b
	.zero		1


	//   ....[23]....
        /*0218*/ 	.word	0x00003e40
        /*021c*/ 	.word	0x0000003f
        /*0220*/ 	.word	0x00000000
        /*0224*/ 	.short	0x0101
        /*0226*/ 	.byte	0x2c
	.zero		1


	//   ....[24]....
        /*0228*/ 	.word	0x00004870
        /*022c*/ 	.word	0x0000000e
        /*0230*/ 	.word	0x00000020
        /*0234*/ 	.short	0x010a
        /*0236*/ 	.byte	0x3f
	.zero		1


	//   ....[25]....
        /*0238*/ 	.word	0x00004c60
        /*023c*/ 	.word	0x00000003
        /*0240*/ 	.word	0x00000078
        /*0244*/ 	.short	0x0101
        /*0246*/ 	.byte	0x3f
	.zero		1


	//   ....[26]....
        /*0248*/ 	.word	0x000053c0
        /*024c*/ 	.word	0x00000007
        /*0250*/ 	.word	0x00000000
        /*0254*/ 	.short	0x010a
        /*0256*/ 	.byte	0x3f
	.zero		1


	//   ....[27]....
        /*0258*/ 	.word	0x00005440
        /*025c*/ 	.word	0x00000009
        /*0260*/ 	.word	0x00000000
        /*0264*/ 	.short	0x010a
        /*0266*/ 	.byte	0x3f
	.zero		1


	//   ....[28]....
        /*0268*/ 	.word	0x000054d0
        /*026c*/ 	.word	0x00000006
        /*0270*/ 	.word	0x00000000
        /*0274*/ 	.short	0x010a
        /*0276*/ 	.byte	0x3f
	.zero		1


	//   ....[29]....
        /*0278*/ 	.word	0x00005560
        /*027c*/ 	.word	0x00000003
        /*0280*/ 	.word	0x00000000
        /*0284*/ 	.short	0x010a
        /*0286*/ 	.byte	0x3f
	.zero		1


	//   ....[30]....
        /*0288*/ 	.word	0x000055c0
        /*028c*/ 	.word	0x0000003c
        /*0290*/ 	.word	0x00000000
        /*0294*/ 	.short	0x010a
        /*0296*/ 	.byte	0x3f
	.zero		1


	//   ....[31]....
        /*0298*/ 	.word	0x00005610
        /*029c*/ 	.word	0x00000003
        /*02a0*/ 	.word	0x00000000
        /*02a4*/ 	.short	0x010a
        /*02a6*/ 	.byte	0x3f
	.zero		1


	//   ....[32]....
        /*02a8*/ 	.word	0x00005670
        /*02ac*/ 	.word	0x00000005
        /*02b0*/ 	.word	0x00000000
        /*02b4*/ 	.short	0x010a
        /*02b6*/ 	.byte	0x3f
	.zero		1


	//   ....[33]....
        /*02b8*/ 	.word	0x000056c0
        /*02bc*/ 	.word	0x0000003c
        /*02c0*/ 	.word	0x00000010
        /*02c4*/ 	.short	0x010a
        /*02c6*/ 	.byte	0x3f
	.zero		1


	//   ....[34]....
        /*02c8*/ 	.word	0x00005790
        /*02cc*/ 	.word	0x0000000e
        /*02d0*/ 	.word	0x00000020
        /*02d4*/ 	.short	0x010a
        /*02d6*/ 	.byte	0x3f
	.zero		1


	//   ....[35]....
        /*02d8*/ 	.word	0x00005860
        /*02dc*/ 	.word	0x00000007
        /*02e0*/ 	.word	0x00000000
        /*02e4*/ 	.short	0x010a
        /*02e6*/ 	.byte	0x3f
	.zero		1


	//   ....[36]....
        /*02e8*/ 	.word	0x000058b0
        /*02ec*/ 	.word	0x00000009
        /*02f0*/ 	.word	0x00000000
        /*02f4*/ 	.short	0x010a
        /*02f6*/ 	.byte	0x3f
	.zero		1


	//   ....[37]....
        /*02f8*/ 	.word	0x00005900
        /*02fc*/ 	.word	0x00000006
        /*0300*/ 	.word	0x00000000
        /*0304*/ 	.short	0x010a
        /*0306*/ 	.byte	0x3f
	.zero		1


	//----- nvinfo : EIATTR_NUM_MBARRIERS
	.align		4
.L_35:
        /*0308*/ 	.byte	0x03, 0x38
        /*030a*/ 	.short	0x000e


	//----- nvinfo : EIATTR_EXIT_INSTR_OFFSETS
	.align		4
        /*030c*/ 	.byte	0x04, 0x1c
        /*030e*/ 	.short	(.L_37 - .L_36)


	//   ....[0]....
.L_36:
        /*0310*/ 	.word	0x00001420


	//   ....[1]....
        /*0314*/ 	.word	0x00001480


	//   ....[2]....
        /*0318*/ 	.word	0x00004550


	//   ....[3]....
        /*031c*/ 	.word	0x00004580


	//   ....[4]....
        /*0320*/ 	.word	0x000055b0


	//----- nvinfo : EIATTR_MAX_THREADS
	.align		4
.L_37:
        /*0324*/ 	.byte	0x04, 0x05
        /*0326*/ 	.short	(.L_39 - .L_38)
.L_38:
        /*0328*/ 	.word	0x00000180
        /*032c*/ 	.word	0x00000001
        /*0330*/ 	.word	0x00000001


	//----- nvinfo : EIATTR_CRS_STACK_SIZE
	.align		4
.L_39:
        /*0334*/ 	.byte	0x04, 0x1e
        /*0336*/ 	.short	(.L_41 - .L_40)
.L_40:
        /*0338*/ 	.word	0x00000000


	//----- nvinfo : EIATTR_CBANK_PARAM_SIZE
	.align		4
.L_41:
        /*033c*/ 	.byte	0x03, 0x19
        /*033e*/ 	.short	0x0470


	//----- nvinfo : EIATTR_PARAM_CBANK
	.align		4
        /*0340*/ 	.byte	0x04, 0x0a
        /*0342*/ 	.short	(.L_43 - .L_42)
	.align		4
.L_42:
        /*0344*/ 	.word	index@(.nv.constant0._ZN7cutlass13device_kernelINS_4gemm6kernel13GemmUniversalIN4cute5tupleIJiiiiEEENS1_10collective13CollectiveMmaINS1_34MainloopSm90TmaGmmaWarpSpecializedILi4ENS5_IJNS4_1CILi1EEENSA_ILi2EEESB_EEENS1_32KernelTmaWarpSpecializedPingpongEEENS5_IJNSA_ILi64EEESG_SG_EEEaNS5_IJlSB_lEEEaSI_NS4_8TiledMMAINS4_8MMA_AtomIJNS4_4SM904GMMA26MMA_64x64x32_S32S8S8_SS_TNEEEENS4_6LayoutINS5_IJSB_SB_SB_EEENS5_IJNSA_ILi0EEESR_SR_EEEEENS5_IJNS4_10UnderscoreESU_SU_EEEEENS4_23SM90_TMA_LOAD_MULTICASTENS4_14ComposedLayoutINS4_7SwizzleILi2ELi4ELi3EEENS4_18smem_ptr_flag_bitsILi8EEENSP_INS5_IJNSA_ILi8EEESG_EEENS5_IJSG_SB_EEEEEEEvNS4_8identityENS4_13SM90_TMA_LOADES17_vS18_EENS_8epilogue10collective6detail29Sm90TmaWarpSpecializedAdapterINS1C_15DefaultEpilogueIaSI_SI_NS1B_6thread17LinearCombinationIaLi1EiiLNS1G_9ScaleType4KindE0ELNS_15FloatRoundStyleE2EaEENS1_15EpilogueDefaultEEEEEvvEEEEvNT_6ParamsE)
        /*0348*/ 	.short	0x0210
        /*034a*/ 	.short	0x0470


	//----- nvinfo : EIATTR_SW_WAR
	.align		4
.L_43:
        /*034c*/ 	.byte	0x04, 0x36
        /*034e*/ 	.short	(.L_45 - .L_44)
.L_44:
        /*0350*/ 	.word	0x00000008
.L_45:


//--------------------- .nv.callgraph             --------------------------
	.section	.nv.callgraph,"",@"SHT_CUDA_CALLGRAPH"
	.align	4
	.sectionentsize	8
	.align		4
        /*0000*/ 	.word	0x00000000
	.align		4
        /*0004*/ 	.word	0xffffffff
	.align		4
        /*0008*/ 	.word	index@(_ZN7cutlass13device_kernelINS_4gemm6kernel13GemmUniversalIN4cute5tupleIJiiiiEEENS1_10collective13CollectiveMmaINS1_34MainloopSm90TmaGmmaWarpSpecializedILi4ENS5_IJNS4_1CILi1EEENSA_ILi2EEESB_EEENS1_32KernelTmaWarpSpecializedPingpongEEENS5_IJNSA_ILi64EEESG_SG_EEEaNS5_IJlSB_lEEEaSI_NS4_8TiledMMAINS4_8MMA_AtomIJNS4_4SM904GMMA26MMA_64x64x32_S32S8S8_SS_TNEEEENS4_6LayoutINS5_IJSB_SB_SB_EEENS5_IJNSA_ILi0EEESR_SR_EEEEENS5_IJNS4_10UnderscoreESU_SU_EEEEENS4_23SM90_TMA_LOAD_MULTICASTENS4_14ComposedLayoutINS4_7SwizzleILi2ELi4ELi3EEENS4_18smem_ptr_flag_bitsILi8EEENSP_INS5_IJNSA_ILi8EEESG_EEENS5_IJSG_SB_EEEEEEEvNS4_8identityENS4_13SM90_TMA_LOADES17_vS18_EENS_8epilogue10collective6detail29Sm90TmaWarpSpecializedAdapterINS1C_15DefaultEpilogueIaSI_SI_NS1B_6thread17LinearCombinationIaLi1EiiLNS1G_9ScaleType4KindE0ELNS_15FloatRoundStyleE2EaEENS1_15EpilogueDefaultEEEEEvvEEEEvNT_6ParamsE)
	.align		4
        /*000c*/ 	.word	index@(__assertfail)
	.align		4
        /*0010*/ 	.word	0x00000000
	.align		4
        /*0014*/ 	.word	0xfffffffe
	.align		4
        /*0018*/ 	.word	0x00000000
	.align		4
        /*001c*/ 	.word	0xfffffffd
	.align		4
        /*0020*/ 	.word	0x00000000
	.align		4
        /*0024*/ 	.word	0xfffffffc


//--------------------- .nv.constant4             --------------------------
	.section	.nv.constant4,"a",@progbits
	.align	8
	.align		8
.nv.constant4:
        /*0000*/ 	.dword	__assertfail
	.align		8
        /*0008*/ 	.dword	__unnamed_1
	.align		8
        /*0010*/ 	.dword	_ZN39_INTERNAL_2c8f5dd7_4_k_cu_e748ce88_46824cuda3std3__45__cpo5beginE
	.align		8
        /*0018*/ 	.dword	_ZN39_INTERNAL_2c8f5dd7_4_k_cu_e748ce88_46824cuda3std3__45__cpo3endE
	.align		8
        /*0020*/ 	.dword	_ZN39_INTERNAL_2c8f5dd7_4_k_cu_e748ce88_46824cuda3std3__45__cpo6cbeginE
	.align		8
        /*0028*/ 	.dword	_ZN39_INTERNAL_2c8f5dd7_4_k_cu_e748ce88_46824cuda3std3__45__cpo4cendE
	.align		8
        /*0030*/ 	.dword	_ZN39_INTERNAL_2c8f5dd7_4_k_cu_e748ce88_46824cuda3std3__441_GLOBAL__N__2c8f5dd7_4_k_cu_e748ce88_46826ignoreE
	.align		8
        /*0038*/ 	.dword	_ZN39_INTERNAL_2c8f5dd7_4_k_cu_e748ce88_46824cuda3std3__419piecewise_constructE
	.align		8
        /*0040*/ 	.dword	_ZN39_INTERNAL_2c8f5dd7_4_k_cu_e748ce88_46824cuda3std3__48in_placeE
	.align		8
        /*0048*/ 	.dword	_ZN39_INTERNAL_2c8f5dd7_4_k_cu_e748ce88_46824cuda3std6ranges3__45__cpo4swapE
	.align		8
        /*0050*/ 	.dword	_ZN39_INTERNAL_2c8f5dd7_4_k_cu_e748ce88_46824cuda3std6ranges3__45__cpo9iter_moveE
	.align		8
        /*0058*/ 	.dword	_ZN39_INTERNAL_2c8f5dd7_4_k_cu_e748ce88_46824cute7productE
	.align		8
        /*0060*/ 	.dword	_ZN39_INTERNAL_2c8f5dd7_4_k_cu_e748ce88_46824cute1_E
	.align		8
        /*0068*/ 	.dword	$str$22
	.align		8
        /*0070*/ 	.dword	$str$23


//--------------------- .text._ZN7cutlass13device_kernelINS_4gemm6kernel13GemmUniversalIN4cute5tupleIJiiiiEEENS1_10collective13CollectiveMmaINS1_34MainloopSm90TmaGmmaWarpSpecializedILi4ENS5_IJNS4_1CILi1EEENSA_ILi2EEESB_EEENS1_32KernelTmaWarpSpecializedPingpongEEENS5_IJNSA_ILi64EEESG_SG_EEEaNS5_IJlSB_lEEEaSI_NS4_8TiledMMAINS4_8MMA_AtomIJNS4_4SM904GMMA26MMA_64x64x32_S32S8S8_SS_TNEEEENS4_6LayoutINS5_IJSB_SB_SB_EEENS5_IJNSA_ILi0EEESR_SR_EEEEENS5_IJNS4_10UnderscoreESU_SU_EEEEENS4_23SM90_TMA_LOAD_MULTICASTENS4_14ComposedLayoutINS4_7SwizzleILi2ELi4ELi3EEENS4_18smem_ptr_flag_bitsILi8EEENSP_INS5_IJNSA_ILi8EEESG_EEENS5_IJSG_SB_EEEEEEEvNS4_8identityENS4_13SM90_TMA_LOADES17_vS18_EENS_8epilogue10collective6detail29Sm90TmaWarpSpecializedAdapterINS1C_15DefaultEpilogueIaSI_SI_NS1B_6thread17LinearCombinationIaLi1EiiLNS1G_9ScaleType4KindE0ELNS_15FloatRoundStyleE2EaEENS1_15EpilogueDefaultEEEEEvvEEEEvNT_6ParamsE --------------------------
	.section	.text._ZN7cutlass13device_kernelINS_4gemm6kernel13GemmUniversalIN4cute5tupleIJiiiiEEENS1_10collective13CollectiveMmaINS1_34MainloopSm90TmaGmmaWarpSpecializedILi4ENS5_IJNS4_1CILi1EEENSA_ILi2EEESB_EEENS1_32KernelTmaWarpSpecializedPingpongEEENS5_IJNSA_ILi64EEESG_SG_EEEaNS5_IJlSB_lEEEaSI_NS4_8TiledMMAINS4_8MMA_AtomIJNS4_4SM904GMMA26MMA_64x64x32_S32S8S8_SS_TNEEEENS4_6LayoutINS5_IJSB_SB_SB_EEENS5_IJNSA_ILi0EEESR_SR_EEEEENS5_IJNS4_10UnderscoreESU_SU_EEEEENS4_23SM90_TMA_LOAD_MULTICASTENS4_14ComposedLayoutINS4_7SwizzleILi2ELi4ELi3EEENS4_18smem_ptr_flag_bitsILi8EEENSP_INS5_IJNSA_ILi8EEESG_EEENS5_IJSG_SB_EEEEEEEvNS4_8identityENS4_13SM90_TMA_LOADES17_vS18_EENS_8epilogue10collective6detail29Sm90TmaWarpSpecializedAdapterINS1C_15DefaultEpilogueIaSI_SI_NS1B_6thread17LinearCombinationIaLi1EiiLNS1G_9ScaleType4KindE0ELNS_15FloatRoundStyleE2EaEENS1_15EpilogueDefaultEEEEEvvEEEEvNT_6ParamsE,"ax",@progbits
	.align	128
.text._ZN7cutlass13device_kernelINS_4gemm6kernel13GemmUniversalIN4cute5tupleIJiiiiEEENS1_10collective13CollectiveMmaINS1_34MainloopSm90TmaGmmaWarpSpecializedILi4ENS5_IJNS4_1CILi1EEENSA_ILi2EEESB_EEENS1_32KernelTmaWarpSpecializedPingpongEEENS5_IJNSA_ILi64EEESG_SG_EEEaNS5_IJlSB_lEEEaSI_NS4_8TiledMMAINS4_8MMA_AtomIJNS4_4SM904GMMA26MMA_64x64x32_S32S8S8_SS_TNEEEENS4_6LayoutINS5_IJSB_SB_SB_EEENS5_IJNSA_ILi0EEESR_SR_EEEEENS5_IJNS4_10UnderscoreESU_SU_EEEEENS4_23SM90_TMA_LOAD_MULTICASTENS4_14ComposedLayoutINS4_7SwizzleILi2ELi4ELi3EEENS4_18smem_ptr_flag_bitsILi8EEENSP_INS5_IJNSA_ILi8EEESG_EEENS5_IJSG_SB_EEEEEEEvNS4_8identityENS4_13SM90_TMA_LOADES17_vS18_EENS_8epilogue10collective6detail29Sm90TmaWarpSpecializedAdapterINS1C_15DefaultEpilogueIaSI_SI_NS1B_6thread17LinearCombinationIaLi1EiiLNS1G_9ScaleType4KindE0ELNS_15FloatRoundStyleE2EaEENS1_15EpilogueDefaultEEEEEvvEEEEvNT_6ParamsE:
        .type           _ZN7cutlass13device_kernelINS_4gemm6kernel13GemmUniversalIN4cute5tupleIJiiiiEEENS1_10collective13CollectiveMmaINS1_34MainloopSm90TmaGmmaWarpSpecializedILi4ENS5_IJNS4_1CILi1EEENSA_ILi2EEESB_EEENS1_32KernelTmaWarpSpecializedPingpongEEENS5_IJNSA_ILi64EEESG_SG_EEEaNS5_IJlSB_lEEEaSI_NS4_8TiledMMAINS4_8MMA_AtomIJNS4_4SM904GMMA26MMA_64x64x32_S32S8S8_SS_TNEEEENS4_6LayoutINS5_IJSB_SB_SB_EEENS5_IJNSA_ILi0EEESR_SR_EEEEENS5_IJNS4_10UnderscoreESU_SU_EEEEENS4_23SM90_TMA_LOAD_MULTICASTENS4_14ComposedLayoutINS4_7SwizzleILi2ELi4ELi3EEENS4_18smem_ptr_flag_bitsILi8EEENSP_INS5_IJNSA_ILi8EEESG_EEENS5_IJSG_SB_EEEEEEEvNS4_8identityENS4_13SM90_TMA_LOADES17_vS18_EENS_8epilogue10collective6detail29Sm90TmaWarpSpecializedAdapterINS1C_15DefaultEpilogueIaSI_SI_NS1B_6thread17LinearCombinationIaLi1EiiLNS1G_9ScaleType4KindE0ELNS_15FloatRoundStyleE2EaEENS1_15EpilogueDefaultEEEEEvvEEEEvNT_6ParamsE,@function
        .size           _ZN7cutlass13device_kernelINS_4gemm6kernel13GemmUniversalIN4cute5tupleIJiiiiEEENS1_10collective13CollectiveMmaINS1_34MainloopSm90TmaGmmaWarpSpecializedILi4ENS5_IJNS4_1CILi1EEENSA_ILi2EEESB_EEENS1_32KernelTmaWarpSpecializedPingpongEEENS5_IJNSA_ILi64EEESG_SG_EEEaNS5_IJlSB_lEEEaSI_NS4_8TiledMMAINS4_8MMA_AtomIJNS4_4SM904GMMA26MMA_64x64x32_S32S8S8_SS_TNEEEENS4_6LayoutINS5_IJSB_SB_SB_EEENS5_IJNSA_ILi0EEESR_SR_EEEEENS5_IJNS4_10UnderscoreESU_SU_EEEEENS4_23SM90_TMA_LOAD_MULTICASTENS4_14ComposedLayoutINS4_7SwizzleILi2ELi4ELi3EEENS4_18smem_ptr_flag_bitsILi8EEENSP_INS5_IJNSA_ILi8EEESG_EEENS5_IJSG_SB_EEEEEEEvNS4_8identityENS4_13SM90_TMA_LOADES17_vS18_EENS_8epilogue10collective6detail29Sm90TmaWarpSpecializedAdapterINS1C_15DefaultEpilogueIaSI_SI_NS1B_6thread17LinearCombinationIaLi1EiiLNS1G_9ScaleType4KindE0ELNS_15FloatRoundStyleE2EaEENS1_15EpilogueDefaultEEEEEvvEEEEvNT_6ParamsE,(.L_x_140 - _ZN7cutlass13device_kernelINS_4gemm6kernel13GemmUniversalIN4cute5tupleIJiiiiEEENS1_10collective13CollectiveMmaINS1_34MainloopSm90TmaGmmaWarpSpecializedILi4ENS5_IJNS4_1CILi1EEENSA_ILi2EEESB_EEENS1_32KernelTmaWarpSpecializedPingpongEEENS5_IJNSA_ILi64EEESG_SG_EEEaNS5_IJlSB_lEEEaSI_NS4_8TiledMMAINS4_8MMA_AtomIJNS4_4SM904GMMA26MMA_64x64x32_S32S8S8_SS_TNEEEENS4_6LayoutINS5_IJSB_SB_SB_EEENS5_IJNSA_ILi0EEESR_SR_EEEEENS5_IJNS4_10UnderscoreESU_SU_EEEEENS4_23SM90_TMA_LOAD_MULTICASTENS4_14ComposedLayoutINS4_7SwizzleILi2ELi4ELi3EEENS4_18smem_ptr_flag_bitsILi8EEENSP_INS5_IJNSA_ILi8EEESG_EEENS5_IJSG_SB_EEEEEEEvNS4_8identityENS4_13SM90_TMA_LOADES17_vS18_EENS_8epilogue10collective6detail29Sm90TmaWarpSpecializedAdapterINS1C_15DefaultEpilogueIaSI_SI_NS1B_6thread17LinearCombinationIaLi1EiiLNS1G_9ScaleType4KindE0ELNS_15FloatRoundStyleE2EaEENS1_15EpilogueDefaultEEEEEvvEEEEvNT_6ParamsE)
        .other          _ZN7cutlass13device_kernelINS_4gemm6kernel13GemmUniversalIN4cute5tupleIJiiiiEEENS1_10collective13CollectiveMmaINS1_34MainloopSm90TmaGmmaWarpSpecializedILi4ENS5_IJNS4_1CILi1EEENSA_ILi2EEESB_EEENS1_32KernelTmaWarpSpecializedPingpongEEENS5_IJNSA_ILi64EEESG_SG_EEEaNS5_IJlSB_lEEEaSI_NS4_8TiledMMAINS4_8MMA_AtomIJNS4_4SM904GMMA26MMA_64x64x32_S32S8S8_SS_TNEEEENS4_6LayoutINS5_IJSB_SB_SB_EEENS5_IJNSA_ILi0EEESR_SR_EEEEENS5_IJNS4_10UnderscoreESU_SU_EEEEENS4_23SM90_TMA_LOAD_MULTICASTENS4_14ComposedLayoutINS4_7SwizzleILi2ELi4ELi3EEENS4_18smem_ptr_flag_bitsILi8EEENSP_INS5_IJNSA_ILi8EEESG_EEENS5_IJSG_SB_EEEEEEEvNS4_8identityENS4_13SM90_TMA_LOADES17_vS18_EENS_8epilogue10collective6detail29Sm90TmaWarpSpecializedAdapterINS1C_15DefaultEpilogueIaSI_SI_NS1B_6thread17LinearCombinationIaLi1EiiLNS1G_9ScaleType4KindE0ELNS_15FloatRoundStyleE2EaEENS1_15EpilogueDefaultEEEEEvvEEEEvNT_6ParamsE,@"STO_CUDA_ENTRY STV_DEFAULT"
_ZN7cutlass13device_kernelINS_4gemm6kernel13GemmUniversalIN4cute5tupleIJiiiiEEENS1_10collective13CollectiveMmaINS1_34MainloopSm90TmaGmmaWarpSpecializedILi4ENS5_IJNS4_1CILi1EEENSA_ILi2EEESB_EEENS1_32KernelTmaWarpSpecializedPingpongEEENS5_IJNSA_ILi64EEESG_SG_EEEaNS5_IJlSB_lEEEaSI_NS4_8TiledMMAINS4_8MMA_AtomIJNS4_4SM904GMMA26MMA_64x64x32_S32S8S8_SS_TNEEEENS4_6LayoutINS5_IJSB_SB_SB_EEENS5_IJNSA_ILi0EEESR_SR_EEEEENS5_IJNS4_10UnderscoreESU_SU_EEEEENS4_23SM90_TMA_LOAD_MULTICASTENS4_14ComposedLayoutINS4_7SwizzleILi2ELi4ELi3EEENS4_18smem_ptr_flag_bitsILi8EEENSP_INS5_IJNSA_ILi8EEESG_EEENS5_IJSG_SB_EEEEEEEvNS4_8identityENS4_13SM90_TMA_LOADES17_vS18_EENS_8epilogue10collective6detail29Sm90TmaWarpSpecializedAdapterINS1C_15DefaultEpilogueIaSI_SI_NS1B_6thread17LinearCombinationIaLi1EiiLNS1G_9ScaleType4KindE0ELNS_15FloatRoundStyleE2EaEENS1_15EpilogueDefaultEEEEEvvEEEEvNT_6ParamsE:
[----:B------:R-:W0:Y:S01]  /*0000*/  LDC R1, c[0x0][0x28] ;  /* 0x00000a00ff017b82 */ /* 0x000e220000000800 */
[----:B------:R-:W1:Y:S01]  /*0010*/  S2R R3, SR_TID.X ;  /* 0x0000000000037919 */ /* 0x000e620000002100 */
[----:B------:R-:W-:Y:S01]  /*0020*/  ELECT P0, URZ, PT ;  /* 0x00000000003f782f */ /* 0x000fe20003800000 */
[----:B------:R-:W-:Y:S01]  /*0030*/  BSSY B0, `(.L_x_0) ;  /* 0x0000014000007945 */ /* 0x000fe20003800000 */
[--C-:B-1----:R-:W-:Y:S02]  /*0040*/  SHF.R.U32.HI R0, RZ, 0x5, R3.reuse ;  /* 0x00000005ff007819 */ /* 0x102fe40000011603 */
[----:B------:R-:W-:-:S03]  /*0050*/  SHF.R.U32.HI R5, RZ, 0x7, R3 ;  /* 0x00000007ff057819 */ /* 0x000fc60000011603 */
[----:B------:R-:W1:Y:S02]  /*0060*/  SHFL.IDX PT, R2, R0, RZ, 0x1f ;  /* 0x00001fff00027589 */ /* 0x000e6400000e0000 */
[----:B-1----:R-:W-:Y:S02]  /*0070*/  R2UR UR6, R2 ;  /* 0x00000000020672ca */ /* 0x002fe400000e0000 */
[----:B------:R1:W2:Y:S11]  /*0080*/  SHFL.IDX PT, R2, R5, RZ, 0x1f ;  /* 0x00001fff05027589 */ /* 0x0002b600000e0000 */
[----:B------:R-:W-:-:S02]  /*0090*/  USHF.R.S32.HI UR4, URZ, 0x1f, UR6 ;  /* 0x0000001f3f047899 */ /* 0x000fc40008011406 */
[----:B------:R-:W-:Y:S02]  /*00a0*/  ISETP.NE.OR P0, PT, RZ, UR6, !P0 ;  /* 0x00000006ff007c0c */ /* 0x000fe4000c705670 */
[----:B------:R-:W-:-:S04]  /*00b0*/  ULEA.HI UR4, UR4, UR6, URZ, 0x2 ;  /* 0x0000000604047291 */ /* 0x000fc8000f8f103f */
[----:B------:R-:W-:-:S04]  /*00c0*/  ULOP3.LUT UR4, UR4, 0xfffffffc, URZ, 0xc0, !UPT ;  /* 0xfffffffc04047892 */ /* 0x000fc8000f8ec03f */
[----:B------:R-:W-:-:S03]  /*00d0*/  UIADD3 UR6, UR6, -UR4, URZ ;  /* 0x8000000406067290 */ /* 0x000fc6000fffe03f */
[----:B012---:R-:W-:Y:S09]  /*00e0*/  @P0 BRA `(.L_x_1) ;  /* 0x0000000000200947 */ /* 0x007ff20003800000 */
[----:B------:R-:W-:Y:S02]  /*00f0*/  ULDC.64 UR4, c[0x0][0x198] ;  /* 0x0000660000047ab9 */ /* 0x000fe40000000a00 */
[----:B------:R-:W-:Y:S02]  /*0100*/  UIADD3 UR8, UP0, UR4, 0xf0, URZ ;  /* 0x000000f004087890 */ /* 0x000fe4000ff1e03f */
[----:B------:R-:W-:Y:S02]  /*0110*/  UIADD3 UR4, UP1, UR4, 0x1f0, URZ ;  /* 0x000001f004047890 */ /* 0x000fe4000ff3e03f */
[----:B------:R-:W-:Y:S02]  /*0120*/  UIADD3.X UR9, URZ, UR5, URZ, UP0, !UPT ;  /* 0x000000053f097290 */ /* 0x000fe400087fe43f */
[----:B------:R-:W-:-:S07]  /*0130*/  UIADD3.X UR5, URZ, UR5, URZ, UP1, !UPT ;  /* 0x000000053f057290 */ /* 0x000fce0008ffe43f */
[----:B------:R0:W-:Y:S02]  /*0140*/  UTMACCTL.PF [UR8] ;  /* 0x00000000080079b9 */ /* 0x0001e40008040000 */
[----:B------:R0:W-:Y:S02]  /*0150*/  UTMACCTL.PF [UR4] ;  /* 0x00000000040079b9 */ /* 0x0001e40008040000 */
[----:B0-----:R-:W-:Y:S01]  /*0160*/  NOP ;  /* 0x0000000000007918 */ /* 0x001fe20000000000 */
.L_x_1:
[----:B------:R-:W-:Y:S05]  /*0170*/  BSYNC B0 ;  /* 0x0000000000007941 */ /* 0x000fea0003800000 */
.L_x_0:
[----:B------:R-:W0:Y:S01]  /*0180*/  SHFL.IDX PT, R6, R0, RZ, 0x1f ;  /* 0x00001fff00067589 */ /* 0x000e2200000e0000 */
[----:B------:R-:W-:Y:S01]  /*0190*/  R2UR UR19, R2 ;  /* 0x00000000021372ca */ /* 0x000fe200000e0000 */
[----:B------:R-:W-:Y:S01]  /*01a0*/  UISETP.NE.AND UP0, UPT, UR6, 0x3, UPT ;  /* 0x000000030600788c */ /* 0x000fe2000bf05270 */
[----:B------:R-:W-:-:S03]  /*01b0*/  SHF.R.S32.HI R2, RZ, 0x1f, R3 ;  /* 0x0000001fff027819 */ /* 0x000fc60000011403 */
[----:B------:R-:W-:Y:S01]  /*01c0*/  UISETP.EQ.OR UP0, UPT, UR6, URZ, !UP0 ;  /* 0x0000003f0600728c */ /* 0x000fe2000c702670 */
[----:B------:R-:W-:-:S07]  /*01d0*/  LEA.HI R2, R2, R3, RZ, 0x7 ;  /* 0x0000000302027211 */ /* 0x000fce00078f38ff */
[----:B------:R-:W-:Y:S02]  /*01e0*/  UIADD3 UR14, UR19, -0x1, URZ ;  /* 0xffffffff130e7890 */ /* 0x000fe4000fffe03f */
[----:B------:R-:W-:Y:S02]  /*01f0*/  UISETP.EQ.AND UP0, UPT, UR19, URZ, UP0 ;  /* 0x0000003f1300728c */ /* 0x000fe40008702270 */
[----:B------:R-:W-:Y:S02]  /*0200*/  UISETP.GE.U32.AND UP1, UPT, UR14, 0x2, UPT ;  /* 0x000000020e00788c */ /* 0x000fe4000bf26070 */
[----:B------:R-:W-:Y:S01]  /*0210*/  USEL UR36, URZ, 0x1, !UP0 ;  /* 0x000000013f247887 */ /* 0x000fe2000c000000 */
[----:B0-----:R-:W-:-:S03]  /*0220*/  ISETP.NE.AND P0, PT, R6, RZ, PT ;  /* 0x000000ff0600720c */ /* 0x001fc60003f05270 */
[----:B------:R-:W-:-:S10]  /*0230*/  USEL UR36, UR36, 0x2, UP1 ;  /* 0x0000000224247887 */ /* 0x000fd40008800000 */
[----:B------:R-:W-:Y:S05]  /*0240*/  @P0 BRA `(.L_x_2) ;  /* 0x0000000000580947 */ /* 0x000fea0003800000 */
[----:B------:R-:W0:Y:S01]  /*0250*/  S2UR UR7, SR_CgaCtaId ;  /* 0x00000000000779c3 */ /* 0x000e220000008800 */
[----:B------:R-:W-:Y:S01]  /*0260*/  UMOV UR4, 0x400 ;  /* 0x0000040000047882 */ /* 0x000fe20000000000 */
[----:B------:R-:W-:Y:S01]  /*0270*/  UMOV UR5, 0x1 ;  /* 0x0000000100057882 */ /* 0x000fe20000000000 */
[----:B------:R-:W-:Y:S01]  /*0280*/  UMOV UR8, 0x2 ;  /* 0x0000000200087882 */ /* 0x000fe20000000000 */
[----:B------:R-:W-:Y:S01]  /*0290*/  ELECT P0, URZ, PT ;  /* 0x00000000003f782f */ /* 0x000fe20003800000 */
[----:B------:R-:W-:-:S04]  /*02a0*/  UIADD3 UR8, -UR8, 0x100000, URZ ;  /* 0x0010000008087890 */ /* 0x000fc8000fffe13f */
[----:B------:R-:W-:Y:S02]  /*02b0*/  USHF.L.U32 UR9, UR8, 0xb, URZ ;  /* 0x0000000b08097899 */ /* 0x000fe4000800063f */
[----:B------:R-:W-:Y:S02]  /*02c0*/  USHF.L.U32 UR8, UR8, 0x1, URZ ;  /* 0x0000000108087899 */ /* 0x000fe4000800063f */
[----:B0-----:R-:W-:Y:S02]  /*02d0*/  ULEA UR7, UR7, UR4, 0x18 ;  /* 0x0000000407077291 */ /* 0x001fe4000f8ec03f */
[----:B------:R-:W-:-:S04]  /*02e0*/  UIADD3 UR4, -UR5, 0x100000, URZ ;  /* 0x0010000005047890 */ /* 0x000fc8000fffe13f */
[----:B------:R-:W-:Y:S02]  /*02f0*/  USHF.L.U32 UR5, UR4, 0xb, URZ ;  /* 0x0000000b04057899 */ /* 0x000fe4000800063f */
[----:B------:R-:W-:Y:S01]  /*0300*/  USHF.L.U32 UR4, UR4, 0x1, URZ ;  /* 0x0000000104047899 */ /* 0x000fe2000800063f */
[----:B------:R-:W0:Y:S11]  /*0310*/  FENCE.VIEW.ASYNC.S ;  /* 0x00000000000073c6 */ /* 0x000e360000000000 */
[----:B0-----:R0:W1:Y:S01]  /*0320*/  SYNCS.EXCH.64 URZ, [UR7], UR4 ;  /* 0x00000004073f75b2 */ /* 0x0010620008000100 */
[----:B------:R0:W2:Y:S01]  /*0330*/  SYNCS.EXCH.64 URZ, [UR7+0x20], UR8 ;  /* 0x00002008073f75b2 */ /* 0x0000a20008000100 */
[----:B------:R0:W3:Y:S01]  /*0340*/  SYNCS.EXCH.64 URZ, [UR7+0x8], UR4 ;  /* 0x00000804073f75b2 */ /* 0x0000e20008000100 */
[----:B------:R0:W4:Y:S01]  /*0350*/  SYNCS.EXCH.64 URZ, [UR7+0x28], UR8 ;  /* 0x00002808073f75b2 */ /* 0x0001220008000100 */
[----:B------:R0:W0:Y:S01]  /*0360*/  SYNCS.EXCH.64 URZ, [UR7+0x10], UR4 ;  /* 0x00001004073f75b2 */ /* 0x0000220008000100 */
[----:B------:R0:W0:Y:S01]  /*0370*/  SYNCS.EXCH.64 URZ, [UR7+0x30], UR8 ;  /* 0x00003008073f75b2 */ /* 0x0000220008000100 */
[----:B------:R0:W0:Y:S01]  /*0380*/  SYNCS.EXCH.64 URZ, [UR7+0x18], UR4 ;  /* 0x00001804073f75b2 */ /* 0x0000220008000100 */
[----:B------:R0:W0:Y:S01]  /*0390*/  SYNCS.EXCH.64 URZ, [UR7+0x38], UR8 ;  /* 0x00003808073f75b2 */ /* 0x0000220008000100 */
[----:B------:R-:W-:Y:S01]  /*03a0*/  NOP ;  /* 0x0000000000007918 */ /* 0x000fe20000000000 */
.L_x_2:
[----:B------:R-:W5:Y:S01]  /*03b0*/  SHFL.IDX PT, R10, R0, RZ, 0x1f ;  /* 0x00001fff000a7589 */ /* 0x000f6200000e0000 */
[----:B------:R-:W1:Y:S01]  /*03c0*/  S2UR UR15, SR_CTAID.X ;  /* 0x00000000000f79c3 */ /* 0x000e620000002500 */
[----:B------:R-:W-:Y:S02]  /*03d0*/  ELECT P0, URZ, PT ;  /* 0x00000000003f782f */ /* 0x000fe40003800000 */
[----:B------:R-:W-:Y:S01]  /*03e0*/  SHF.R.S32.HI R11, RZ, 0x1f, R6 ;  /* 0x0000001fff0b7819 */ /* 0x000fe20000011406 */
[----:B------:R1:W2:Y:S01]  /*03f0*/  SHFL.IDX PT, R8, R0, RZ, 0x1f ;  /* 0x00001fff00087589 */ /* 0x0002a200000e0000 */
[----:B------:R-:W-:Y:S02]  /*0400*/  ELECT P1, URZ, PT ;  /* 0x00000000003f782f */ /* 0x000fe40003820000 */
[----:B------:R-:W-:Y:S01]  /*0410*/  LOP3.LUT R2, R2, 0xffffff80, RZ, 0xc0, !PT ;  /* 0xffffff8002027812 */ /* 0x000fe200078ec0ff */
[----:B0-----:R-:W-:Y:S01]  /*0420*/  ULDC UR4, c[0x0][0x150] ;  /* 0x0000540000047ab9 */ /* 0x001fe20000000800 */
[----:B------:R-:W-:Y:S01]  /*0430*/  LEA.HI R11, R11, R6, RZ, 0x2 ;  /* 0x000000060b0b7211 */ /* 0x000fe200078f10ff */
[----:B------:R-:W0:Y:S01]  /*0440*/  S2UR UR8, SR_CTAID.Y ;  /* 0x00000000000879c3 */ /* 0x000e220000002600 */
[----:B------:R-:W-:Y:S01]  /*0450*/  NOP ;  /* 0x0000000000007918 */ /* 0x000fe20000000000 */
[----:B------:R-:W-:Y:S01]  /*0460*/  IMAD.IADD R4, R3, 0x1, -R2 ;  /* 0x0000000103047824 */ /* 0x000fe200078e0a02 */
[----:B------:R-:W-:Y:S01]  /*0470*/  LOP3.LUT R11, R11, 0x3ffffffc, RZ, 0xc0, !PT ;  /* 0x3ffffffc0b0b7812 */ /* 0x000fe200078ec0ff */
[----:B------:R-:W-:Y:S01]  /*0480*/  NOP ;  /* 0x0000000000007918 */ /* 0x000fe20000000000 */
[----:B------:R-:W-:Y:S01]  /*0490*/  ULDC UR17, c[0x0][0x148] ;  /* 0x0000520000117ab9 */ /* 0x000fe20000000800 */
[----:B------:R-:W-:Y:S01]  /*04a0*/  UMOV UR20, 0x80 ;  /* 0x0000008000147882 */ /* 0x000fe20000000000 */
[----:B------:R-:W-:Y:S01]  /*04b0*/  SHF.R.S32.HI R9, RZ, 0x1f, R4 ;  /* 0x0000001fff097819 */ /* 0x000fe20000011404 */
[----:B------:R-:W-:Y:S01]  /*04c0*/  IMAD.IADD R11, R6, 0x1, -R11 ;  /* 0x00000001060b7824 */ /* 0x000fe200078e0a0b */
[----:B------:R-:W-:Y:S01]  /*04d0*/  ULDC UR12, c[0x0][0x144] ;  /* 0x00005100000c7ab9 */ /* 0x000fe20000000800 */
[----:B------:R-:W3:Y:S01]  /*04e0*/  SHFL.IDX PT, R5, R5, RZ, 0x1f ;  /* 0x00001fff05057589 */ /* 0x000ee200000e0000 */
[----:B------:R-:W-:-:S02]  /*04f0*/  LEA.HI R2, R9, R4, RZ, 0x3 ;  /* 0x0000000409027211 */ /* 0x000fc400078f18ff */
[----:B------:R-:W-:Y:S02]  /*0500*/  ISETP.NE.AND P3, PT, RZ, UR19, PT ;  /* 0x00000013ff007c0c */ /* 0x000fe4000bf65270 */
[----:B-----5:R-:W-:Y:S02]  /*0510*/  ISETP.NE.OR P0, PT, R10, RZ, !P0 ;  /* 0x000000ff0a00720c */ /* 0x020fe40004705670 */
[----:B-1----:R-:W-:Y:S02]  /*0520*/  I2FP.F32.U32 R0, UR15 ;  /* 0x0000000f00007c45 */ /* 0x002fe40008201000 */
[----:B--2---:R-:W-:Y:S02]  /*0530*/  ISETP.NE.OR P1, PT, R8, RZ, !P1 ;  /* 0x000000ff0800720c */ /* 0x004fe40004f25670 */
[----:B------:R-:W-:Y:S01]  /*0540*/  SHF.R.S32.HI R7, RZ, 0x3, R2 ;  /* 0x00000003ff077819 */ /* 0x000fe20000011402 */
[----:B------:R-:W-:Y:S01]  /*0550*/  FMUL R0, R0, UR4 ;  /* 0x0000000400007c20 */ /* 0x000fe20008400000 */
[----:B------:R-:W-:Y:S01]  /*0560*/  ULDC UR4, c[0x0][0x154] ;  /* 0x0000550000047ab9 */ /* 0x000fe20000000800 */
[----:B0-----:R-:W-:-:S02]  /*0570*/  I2FP.F32.U32 R6, UR8 ;  /* 0x0000000800067c45 */ /* 0x001fc40008201000 */
[----:B------:R-:W-:Y:S02]  /*0580*/  SHF.R.S32.HI R2, RZ, 0x1f, R2 ;  /* 0x0000001fff027819 */ /* 0x000fe40000011402 */
[----:B------:R-:W-:Y:S01]  /*0590*/  VOTEU.ALL UP2, P0 ;  /* 0x00000000003f7886 */ /* 0x000fe20000040000 */
[----:B------:R-:W-:Y:S01]  /*05a0*/  FMUL R6, R6, UR4 ;  /* 0x0000000406067c20 */ /* 0x000fe20008400000 */
[----:B------:R-:W0:Y:S01]  /*05b0*/  F2I.U32.TRUNC.NTZ R0, R0 ;  /* 0x0000000000007305 */ /* 0x000e22000020f000 */
[----:B------:R-:W-:Y:S01]  /*05c0*/  LEA.HI R2, R2, R7, RZ, 0x2 ;  /* 0x0000000702027211 */ /* 0x000fe200078f10ff */
[----:B------:R-:W-:Y:S01]  /*05d0*/  VOTEU.ALL UP3, P1 ;  /* 0x00000000003f7886 */ /* 0x000fe20000860000 */
[----:B------:R-:W1:Y:S01]  /*05e0*/  @!UP2 S2UR UR11, SR_CgaCtaId ;  /* 0x00000000000ba9c3 */ /* 0x000e620000008800 */
[----:B------:R-:W-:Y:S01]  /*05f0*/  UMOV UR4, 0x20 ;  /* 0x0000002000047882 */ /* 0x000fe20000000000 */
[----:B------:R-:W-:Y:S01]  /*0600*/  LOP3.LUT R2, R2, 0xfffffffc, RZ, 0xc0, !PT ;  /* 0xfffffffc02027812 */ /* 0x000fe200078ec0ff */
[----:B------:R-:W-:Y:S01]  /*0610*/  @!UP2 UMOV UR10, 0x400 ;  /* 0x00000400000aa882 */ /* 0x000fe20000000000 */
[----:B------:R-:W-:-:S04]  /*0620*/  @!UP2 UIADD3 UR4, -UR4, 0x100000, URZ ;  /* 0x001000000404a890 */ /* 0x000fc8000fffe13f */
[----:B------:R-:W-:Y:S02]  /*0630*/  @!UP2 USHF.L.U32 UR5, UR4, 0xb, URZ ;  /* 0x0000000b0405a899 */ /* 0x000fe4000800063f */
[----:B------:R-:W-:Y:S01]  /*0640*/  @!UP2 USHF.L.U32 UR4, UR4, 0x1, URZ ;  /* 0x000000010404a899 */ /* 0x000fe2000800063f */
[----:B------:R-:W2:Y:S01]  /*0650*/  F2I.U32.TRUNC.NTZ R6, R6 ;  /* 0x0000000600067305 */ /* 0x000ea2000020f000 */
[----:B------:R-:W-:Y:S01]  /*0660*/  VOTEU.ALL UP0, P0 ;  /* 0x00000000003f7886 */ /* 0x000fe20000000000 */
[----:B------:R-:W-:Y:S01]  /*0670*/  IMAD.IADD R2, R7, 0x1, -R2 ;  /* 0x0000000107027824 */ /* 0x000fe200078e0a02 */
[----:B------:R-:W5:Y:S01]  /*0680*/  @!UP3 S2UR UR18, SR_CgaCtaId ;  /* 0x000000000012b9c3 */ /* 0x000f620000008800 */
[----:B------:R-:W-:Y:S01]  /*0690*/  VOTEU.ALL UP1, P0 ;  /* 0x00000000003f7886 */ /* 0x000fe20000020000 */
[----:B------:R-:W-:Y:S01]  /*06a0*/  @!UP3 UMOV UR16, 0x400 ;  /* 0x000004000010b882 */ /* 0x000fe20000000000 */
[----:B------:R-:W-:Y:S01]  /*06b0*/  IMAD R2, R11, 0x4, R2 ;  /* 0x000000040b027824 */ /* 0x000fe200078e0202 */
[----:B0-----:R-:W-:Y:S01]  /*06c0*/  R2UR UR7, R0 ;  /* 0x00000000000772ca */ /* 0x001fe200000e0000 */
[----:B------:R-:W-:Y:S01]  /*06d0*/  VOTEU.ALL UP4, P1 ;  /* 0x00000000003f7886 */ /* 0x000fe20000880000 */
[----:B------:R-:W-:Y:S01]  /*06e0*/  VOTEU.ALL UP5, P1 ;  /* 0x00000000003f7886 */ /* 0x000fe200008a0000 */
[----:B------:R-:W-:Y:S01]  /*06f0*/  IMAD.SHL.U32 R7, R2, 0x4, RZ ;  /* 0x0000000402077824 */ /* 0x000fe200078e00ff */
[----:B------:R-:W0:Y:S01]  /*0700*/  LDC R0, c[0x0][0x140] ;  /* 0x00005000ff007b82 */ /* 0x000e220000000800 */
[----:B------:R-:W-:-:S02]  /*0710*/  LOP3.LUT P0, RZ, R4, 0x7, RZ, 0xc0, !PT ;  /* 0x0000000704ff7812 */ /* 0x000fc4000780c0ff */
[----:B--2---:R-:W-:Y:S02]  /*0720*/  R2UR UR9, R6 ;  /* 0x00000000060972ca */ /* 0x004fe400000e0000 */
[----:B------:R-:W-:Y:S01]  /*0730*/  LOP3.LUT R22, R2, 0xc, R7, 0x78, !PT ;  /* 0x0000000c02167812 */ /* 0x000fe200078e7807 */
[----:B-1----:R-:W-:Y:S02]  /*0740*/  @!UP2 ULEA UR13, UR11, UR10, 0x18 ;  /* 0x0000000a0b0da291 */ /* 0x002fe4000f8ec03f */
[----:B------:R-:W-:-:S04]  /*0750*/  @!UP3 UIADD3 UR10, -UR20, 0x100000, URZ ;  /* 0x00100000140ab890 */ /* 0x000fc8000fffe13f */
[----:B------:R-:W-:Y:S02]  /*0760*/  @!UP3 USHF.L.U32 UR11, UR10, 0xb, URZ ;  /* 0x0000000b0a0bb899 */ /* 0x000fe4000800063f */
[----:B------:R-:W-:Y:S01]  /*0770*/  @!UP3 USHF.L.U32 UR10, UR10, 0x1, URZ ;  /* 0x000000010a0ab899 */ /* 0x000fe2000800063f */
[----:B------:R-:W-:Y:S01]  /*0780*/  ISETP.LT.U32.AND P0, PT, R22, 0x2, !P0 ;  /* 0x000000021600780c */ /* 0x000fe20004701070 */
[----:B------:R-:W-:Y:S01]  /*0790*/  UIADD3 UR7, -UR7, URZ, URZ ;  /* 0x0000003f07077290 */ /* 0x000fe2000fffe13f */
[----:B------:R-:W-:Y:S01]  /*07a0*/  VOTEU.ALL UP2, P1 ;  /* 0x00000000003f7886 */ /* 0x000fe20000840000 */
[----:B-----5:R-:W-:Y:S02]  /*07b0*/  @!UP3 ULEA UR16, UR18, UR16, 0x18 ;  /* 0x000000101210b291 */ /* 0x020fe4000f8ec03f */
[----:B------:R-:W-:Y:S01]  /*07c0*/  UIADD3 UR9, -UR9, URZ, URZ ;  /* 0x0000003f09097290 */ /* 0x000fe2000fffe13f */
[----:B------:R-:W1:Y:S02]  /*07d0*/  FENCE.VIEW.ASYNC.S ;  /* 0x00000000000073c6 */ /* 0x000e640000000000 */
[----:B-1----:R-:W1:Y:S01]  /*07e0*/  @!UP0 SYNCS.EXCH.64 URZ, [UR13+0x70], UR4 ;  /* 0x000070040d3f85b2 */ /* 0x002e620008000100 */
[----:B------:R-:W-:Y:S01]  /*07f0*/  UIMAD UR7, UR12, UR7, UR15 ;  /* 0x000000070c0772a4 */ /* 0x000fe2000f8e020f */
[----:B------:R-:W-:Y:S01]  /*0800*/  VOTEU.ALL UP3, P1 ;  /* 0x00000000003f7886 */ /* 0x000fe20000860000 */
[----:B0-----:R-:W-:Y:S01]  /*0810*/  ISETP.EQ.U32.AND P2, PT, R0, 0x1, PT ;  /* 0x000000010000780c */ /* 0x001fe20003f42070 */
[----:B------:R0:W2:Y:S01]  /*0820*/  @!UP1 SYNCS.EXCH.64 URZ, [UR13+0x78], UR4 ;  /* 0x000078040d3f95b2 */ /* 0x0000a20008000100 */
[----:B------:R-:W-:Y:S01]  /*0830*/  NOP ;  /* 0x0000000000007918 */ /* 0x000fe20000000000 */
[----:B0-----:R-:W-:Y:S01]  /*0840*/  UIMAD UR4, UR17, UR9, UR8 ;  /* 0x00000009110472a4 */ /* 0x001fe2000f8e0208 */
[----:B------:R0:W0:Y:S05]  /*0850*/  @!UP2 SYNCS.EXCH.64 URZ, [UR16+0x50], UR10 ;  /* 0x0000500a103fa5b2 */ /* 0x00002a0008000100 */
[----:B------:R-:W-:-:S04]  /*0860*/  ISETP.NE.AND P1, PT, R22, UR4, PT ;  /* 0x0000000416007c0c */ /* 0x000fc8000bf25270 */
[----:B------:R-:W-:-:S04]  /*0870*/  ISETP.EQ.OR P1, PT, RZ, UR7, !P1 ;  /* 0x00000007ff007c0c */ /* 0x000fc8000cf22670 */
[----:B------:R-:W-:-:S04]  /*0880*/  PLOP3.LUT P0, PT, P0, P1, PT, 0x80, 0x0 ;  /* 0x000000000000781c */ /* 0x000fc80000703070 */
[----:B------:R-:W-:Y:S01]  /*0890*/  P2R R66, PR, RZ, 0x1 ;  /* 0x00000001ff427803 */ /* 0x000fe20000000000 */
[----:B------:R0:W0:Y:S01]  /*08a0*/  @!UP3 SYNCS.EXCH.64 URZ, [UR16+0x58], UR10 ;  /* 0x0000580a103fb5b2 */ /* 0x0000220008000100 */
[----:B------:R0:W0:Y:S01]  /*08b0*/  @!UP4 SYNCS.EXCH.64 URZ, [UR16+0x60], UR10 ;  /* 0x0000600a103fc5b2 */ /* 0x0000220008000100 */
[----:B------:R0:W0:Y:S01]  /*08c0*/  @!UP5 SYNCS.EXCH.64 URZ, [UR16+0x68], UR10 ;  /* 0x0000680a103fd5b2 */ /* 0x0000220008000100 */
[----:B------:R-:W-:Y:S01]  /*08d0*/  NOP ;  /* 0x0000000000007918 */ /* 0x000fe20000000000 */
[----:B-123--:R-:W-:Y:S05]  /*08e0*/  @!P2 BRA `(.L_x_3) ;  /* 0x000000000008a947 */ /* 0x00efea0003800000 */
[----:B0---4-:R-:W-:Y:S01]  /*08f0*/  UCGABAR_ARV ;  /* 0x00000000000079c7 */ /* 0x011fe20008000000 */
[----:B------:R-:W-:Y:S05]  /*0900*/  BRA `(.L_x_4) ;  /* 0x0000000000047947 */ /* 0x000fea0003800000 */
.L_x_3:
[----:B0---4-:R-:W-:Y:S01]  /*0910*/  NOP ;  /* 0x0000000000007918 */ /* 0x011fe20000000000 */
.L_x_4:
[----:B------:R-:W-:Y:S01]  /*0920*/  ULDC.64 UR4, c[0x0][0x598] ;  /* 0x0001660000047ab9 */ /* 0x000fe20000000a00 */
[----:B------:R-:W-:Y:S01]  /*0930*/  ULDC.64 UR52, c[0x0][0x208] ;  /* 0x0000820000347ab9 */ /* 0x000fe20000000a00 */
[----:B------:R-:W-:-:S04]  /*0940*/  ISETP.NE.U32.AND P0, PT, RZ, UR4, PT ;  /* 0x00000004ff007c0c */ /* 0x000fc8000bf05070 */
[----:B------:R-:W-:-:S13]  /*0950*/  ISETP.NE.AND.EX P0, PT, RZ, UR5, PT, P0 ;  /* 0x00000005ff007c0c */ /* 0x000fda000bf05300 */
[----:B------:R-:W-:Y:S05]  /*0960*/  @!P0 BRA `(.L_x_5) ;  /* 0x00000000001c8947 */ /* 0x000fea0003800000 */
[----:B------:R-:W0:Y:S02]  /*0970*/  LDC.64 R6, c[0x0][0x598] ;  /* 0x00016600ff067b82 */ /* 0x000e240000000a00 */
[----:B0-----:R-:W2:Y:S02]  /*0980*/  LDG.E.64 R6, desc[UR52][R6.64] ;  /* 0x0000003406067981 */ /* 0x001ea4000c1e1b00 */
[----:B--2---:R-:W-:-:S04]  /*0990*/  ISETP.NE.U32.AND P0, PT, R6, RZ, PT ;  /* 0x000000ff0600720c */ /* 0x004fc80003f05070 */
[----:B------:R-:W-:-:S13]  /*09a0*/  ISETP.NE.AND.EX P0, PT, R7, RZ, PT, P0 ;  /* 0x000000ff0700720c */ /* 0x000fda0003f05300 */
[----:B------:R-:W-:Y:S05]  /*09b0*/  @!P0 BRA `(.L_x_5) ;  /* 0x0000000000088947 */ /* 0x000fea0003800000 */
[----:B------:R0:W5:Y:S01]  /*09c0*/  LD.E R23, desc[UR52][R6.64] ;  /* 0x0000003406177980 */ /* 0x000162000c101900 */
[----:B------:R-:W-:Y:S05]  /*09d0*/  BRA `(.L_x_6) ;  /* 0x0000000000247947 */ /* 0x000fea0003800000 */
.L_x_5:
[----:B------:R-:W-:Y:S02]  /*09e0*/  ULDC.64 UR4, c[0x0][0x588] ;  /* 0x0001620000047ab9 */ /* 0x000fe40000000a00 */
[----:B------:R-:W-:-:S04]  /*09f0*/  ISETP.NE.U32.AND P0, PT, RZ, UR4, PT ;  /* 0x00000004ff007c0c */ /* 0x000fc8000bf05070 */
[----:B------:R-:W-:-:S13]  /*0a00*/  ISETP.NE.AND.EX P0, PT, RZ, UR5, PT, P0 ;  /* 0x00000005ff007c0c */ /* 0x000fda000bf05300 */
[----:B------:R-:W-:Y:S05]  /*0a10*/  @!P0 BRA `(.L_x_7) ;  /* 0x00000000000c8947 */ /* 0x000fea0003800000 */
[----:B------:R-:W0:Y:S02]  /*0a20*/  LDC.64 R6, c[0x0][0x588] ;  /* 0x00016200ff067b82 */ /* 0x000e240000000a00 */
[----:B0-----:R1:W5:Y:S01]  /*0a30*/  LDG.E R23, desc[UR52][R6.64] ;  /* 0x0000003406177981 */ /* 0x001362000c1e1900 */
[----:B------:R-:W-:Y:S05]  /*0a40*/  BRA `(.L_x_6) ;  /* 0x0000000000087947 */ /* 0x000fea0003800000 */
.L_x_7:
[----:B------:R-:W-:Y:S02]  /*0a50*/  ULDC UR4, c[0x0][0x580] ;  /* 0x0001600000047ab9 */ /* 0x000fe40000000800 */
[----:B------:R-:W-:-:S07]  /*0a60*/  IMAD.U32 R23, RZ, RZ, UR4 ;  /* 0x00000004ff177e24 */ /* 0x000fce000f8e00ff */
.L_x_6:
[----:B------:R-:W-:Y:S02]  /*0a70*/  ULDC.64 UR4, c[0x0][0x5a0] ;  /* 0x0001680000047ab9 */ /* 0x000fe40000000a00 */
[----:B------:R-:W-:-:S04]  /*0a80*/  ISETP.NE.U32.AND P0, PT, RZ, UR4, PT ;  /* 0x00000004ff007c0c */ /* 0x000fc8000bf05070 */
[----:B------:R-:W-:-:S13]  /*0a90*/  ISETP.NE.AND.EX P0, PT, RZ, UR5, PT, P0 ;  /* 0x00000005ff007c0c */ /* 0x000fda000bf05300 */
[----:B------:R-:W-:Y:S05]  /*0aa0*/  @!P0 BRA `(.L_x_8) ;  /* 0x00000000001c8947 */ /* 0x000fea0003800000 */
[----:B01----:R-:W0:Y:S02]  /*0ab0*/  LDC.64 R6, c[0x0][0x5a0] ;  /* 0x00016800ff067b82 */ /* 0x003e240000000a00 */
[----:B0-----:R-:W2:Y:S02]  /*0ac0*/  LDG.E.64 R6, desc[UR52][R6.64] ;  /* 0x0000003406067981 */ /* 0x001ea4000c1e1b00 */
[----:B--2---:R-:W-:-:S04]  /*0ad0*/  ISETP.NE.U32.AND P0, PT, R6, RZ, PT ;  /* 0x000000ff0600720c */ /* 0x004fc80003f05070 */
[----:B------:R-:W-:-:S13]  /*0ae0*/  ISETP.NE.AND.EX P0, PT, R7, RZ, PT, P0 ;  /* 0x000000ff0700720c */ /* 0x000fda0003f05300 */
[----:B------:R-:W-:Y:S05]  /*0af0*/  @!P0 BRA `(.L_x_8) ;  /* 0x0000000000088947 */ /* 0x000fea0003800000 */
[----:B------:R0:W5:Y:S01]  /*0b00*/  LD.E R58, desc[UR52][R6.64] ;  /* 0x00000034063a7980 */ /* 0x000162000c101900 */
[----:B------:R-:W-:Y:S05]  /*0b10*/  BRA `(.L_x_9) ;  /* 0x0000000000247947 */ /* 0x000fea0003800000 */
.L_x_8:
[----:B------:R-:W-:Y:S02]  /*0b20*/  ULDC.64 UR4, c[0x0][0x590] ;  /* 0x0001640000047ab9 */ /* 0x000fe40000000a00 */
[----:B------:R-:W-:-:S04]  /*0b30*/  ISETP.NE.U32.AND P0, PT, RZ, UR4, PT ;  /* 0x00000004ff007c0c */ /* 0x000fc8000bf05070 */
[----:B------:R-:W-:-:S13]  /*0b40*/  ISETP.NE.AND.EX P0, PT, RZ, UR5, PT, P0 ;  /* 0x00000005ff007c0c */ /* 0x000fda000bf05300 */
[----:B------:R-:W-:Y:S05]  /*0b50*/  @!P0 BRA `(.L_x_10) ;  /* 0x00000000000c8947 */ /* 0x000fea0003800000 */
[----:B------:R-:W2:Y:S02]  /*0b60*/  LDC.64 R58, c[0x0][0x590] ;  /* 0x00016400ff3a7b82 */ /* 0x000ea40000000a00 */
[----:B--2---:R2:W5:Y:S01]  /*0b70*/  LDG.E R58, desc[UR52][R58.64] ;  /* 0x000000343a3a7981 */ /* 0x004562000c1e1900 */
[----:B------:R-:W-:Y:S05]  /*0b80*/  BRA `(.L_x_9) ;  /* 0x0000000000087947 */ /* 0x000fea0003800000 */
.L_x_10:
[----:B------:R-:W-:Y:S02]  /*0b90*/  ULDC UR4, c[0x0][0x584] ;  /* 0x0001610000047ab9 */ /* 0x000fe40000000800 */
[----:B------:R-:W-:-:S07]  /*0ba0*/  IMAD.U32 R58, RZ, RZ, UR4 ;  /* 0x00000004ff3a7e24 */ /* 0x000fce000f8e00ff */
.L_x_9:
[----:B------:R-:W-:Y:S01]  /*0bb0*/  ULDC UR4, c[0x0][0x65c] ;  /* 0x0001970000047ab9 */ /* 0x000fe20000000800 */
[----:B01----:R-:W0:Y:S01]  /*0bc0*/  LDC.64 R6, c[0x0][0x650] ;  /* 0x00019400ff067b82 */ /* 0x003e220000000a00 */
[----:B------:R-:W-:Y:S01]  /*0bd0*/  UISETP.NE.AND UP2, UPT, UR4, 0x1, UPT ;  /* 0x000000010400788c */ /* 0x000fe2000bf45270 */
[----:B------:R-:W-:Y:S01]  /*0be0*/  IMAD.MOV.U32 R19, RZ, RZ, -0x1 ;  /* 0xffffffffff137424 */ /* 0x000fe200078e00ff */
[----:B------:R-:W-:Y:S01]  /*0bf0*/  UISETP.NE.AND UP0, UPT, UR19, 0x2, UPT ;  /* 0x000000021300788c */ /* 0x000fe2000bf05270 */
[----:B------:R-:W-:Y:S01]  /*0c00*/  IMAD.MOV.U32 R18, RZ, RZ, -0x1 ;  /* 0xffffffffff127424 */ /* 0x000fe200078e00ff */
[----:B------:R-:W-:Y:S01]  /*0c10*/  UP2UR UR38, UPR, URZ, 0x4 ;  /* 0x000000043f267883 */ /* 0x000fe20008000000 */
[----:B------:R-:W-:-:S06]  /*0c20*/  IMAD.MOV.U32 R2, RZ, RZ, -0x1 ;  /* 0xffffffffff027424 */ /* 0x000fcc00078e00ff */
[----:B------:R-:W-:Y:S01]  /*0c30*/  @UP2 ULDC UR12, c[0x0][0x10] ;  /* 0x00000400000c2ab9 */ /* 0x000fe20000000800 */
[----:B------:R-:W-:Y:S01]  /*0c40*/  @UP2 UMOV UR4, UR8 ;  /* 0x0000000800042c82 */ /* 0x000fe20008000000 */
[----:B------:R-:W-:Y:S01]  /*0c50*/  @UP2 UMOV UR5, URZ ;  /* 0x0000003f00052c82 */ /* 0x000fe20008000000 */
[----:B------:R-:W-:Y:S01]  /*0c60*/  @!UP2 ULDC UR16, c[0x0][0xc] ;  /* 0x000003000010aab9 */ /* 0x000fe20000000800 */
[----:B------:R-:W-:Y:S01]  /*0c70*/  @UP2 UIMAD.WIDE.U32 UR12, UR15, UR12, UR4 ;  /* 0x0000000c0f0c22a5 */ /* 0x000fe2000f8e0004 */
[----:B------:R-:W-:Y:S02]  /*0c80*/  ULDC UR10, c[0x0][0xc] ;  /* 0x00000300000a7ab9 */ /* 0x000fe40000000800 */
[----:B------:R-:W-:Y:S01]  /*0c90*/  @UP2 UMOV UR4, URZ ;  /* 0x0000003f00042c82 */ /* 0x000fe20008000000 */
[----:B------:R-:W-:Y:S01]  /*0ca0*/  UMOV UR5, URZ ;  /* 0x0000003f00057c82 */ /* 0x000fe20008000000 */
[----:B------:R-:W-:Y:S01]  /*0cb0*/  @UP2 UIADD3 UR18, UR13, UR4, URZ ;  /* 0x000000040d122290 */ /* 0x000fe2000fffe03f */
[----:B------:R-:W-:-:S02]  /*0cc0*/  ULDC UR11, c[0x0][0x10] ;  /* 0x00000400000b7ab9 */ /* 0x000fc40000000800 */
[----:B------:R-:W-:Y:S01]  /*0cd0*/  UMOV UR4, UR15 ;  /* 0x0000000f00047c82 */ /* 0x000fe20008000000 */
[----:B------:R-:W-:Y:S02]  /*0ce0*/  UIMAD.WIDE.U32 UR10, UR10, UR11, URZ ;  /* 0x0000000b0a0a72a5 */ /* 0x000fe4000f8e003f */
[----:B------:R-:W-:Y:S01]  /*0cf0*/  @!UP2 UIMAD.WIDE.U32 UR4, UR8, UR16, UR4 ;  /* 0x000000100804a2a5 */ /* 0x000fe2000f8e0004 */
[----:B------:R-:W-:Y:S02]  /*0d00*/  ULDC UR13, c[0x0][0x14] ;  /* 0x00000500000d7ab9 */ /* 0x000fe40000000800 */
[----:B------:R-:W-:Y:S02]  /*0d10*/  UIMAD.WIDE.U32 UR50, UR10, UR13, URZ ;  /* 0x0000000d0a3272a5 */ /* 0x000fe4000f8e003f */
[----:B------:R-:W-:Y:S02]  /*0d20*/  UIMAD UR37, UR11, UR13, URZ ;  /* 0x0000000d0b2572a4 */ /* 0x000fe4000f8e023f */
[----:B------:R-:W-:Y:S01]  /*0d30*/  @!UP2 UMOV UR12, UR4 ;  /* 0x00000004000cac82 */ /* 0x000fe20008000000 */
[----:B------:R-:W-:Y:S01]  /*0d40*/  @!UP2 UMOV UR18, UR5 ;  /* 0x000000050012ac82 */ /* 0x000fe20008000000 */
[----:B------:R-:W-:-:S02]  /*0d50*/  UIADD3 UR37, UR51, UR37, URZ ;  /* 0x0000002533257290 */ /* 0x000fc4000fffe03f */
[----:B------:R-:W-:-:S04]  /*0d60*/  UIADD3 UR4, UP1, UR12, UR50, URZ ;  /* 0x000000320c047290 */ /* 0x000fc8000ff3e03f */
[----:B------:R-:W-:Y:S02]  /*0d70*/  UIADD3.X UR5, UR18, UR37, URZ, UP1, !UPT ;  /* 0x0000002512057290 */ /* 0x000fe40008ffe43f */
[----:B------:R-:W-:Y:S02]  /*0d80*/  USEL UR4, UR4, UR12, !UP0 ;  /* 0x0000000c04047287 */ /* 0x000fe4000c000000 */
[----:B------:R-:W-:-:S04]  /*0d90*/  USEL UR5, UR5, UR18, !UP0 ;  /* 0x0000001205057287 */ /* 0x000fc8000c000000 */
[----:B0-----:R-:W-:Y:S01]  /*0da0*/  ISETP.LE.U32.AND P0, PT, R6, UR4, PT ;  /* 0x0000000406007c0c */ /* 0x001fe2000bf03070 */
[----:B------:R-:W-:Y:S02]  /*0db0*/  IMAD.U32 R16, RZ, RZ, UR4 ;  /* 0x00000004ff107e24 */ /* 0x000fe4000f8e00ff */
[----:B------:R-:W-:Y:S02]  /*0dc0*/  IMAD.U32 R0, RZ, RZ, UR5 ;  /* 0x00000005ff007e24 */ /* 0x000fe4000f8e00ff */
[----:B------:R-:W-:-:S03]  /*0dd0*/  IMAD.U32 R17, RZ, RZ, UR5 ;  /* 0x00000005ff117e24 */ /* 0x000fc6000f8e00ff */
[----:B------:R-:W-:Y:S02]  /*0de0*/  ISETP.GE.U32.AND.EX P0, PT, R0, R7, PT, P0 ;  /* 0x000000070000720c */ /* 0x000fe40003f06100 */
[----:B------:R-:W-:-:S11]  /*0df0*/  PRMT R0, RZ, 0x7610, R0 ;  /* 0x00007610ff007816 */ /* 0x000fd60000000000 */
[----:B------:R-:W-:Y:S05]  /*0e00*/  @P0 BRA `(.L_x_11) ;  /* 0x0000000400500947 */ /* 0x000fea0003800000 */
[----:B------:R-:W-:Y:S01]  /*0e10*/  ULDC.64 UR18, c[0x0][0x628] ;  /* 0x00018a0000127ab9 */ /* 0x000fe20000000a00 */
[C---:B------:R-:W-:Y:S01]  /*0e20*/  R2UR UR20, R16.reuse ;  /* 0x00000000101472ca */ /* 0x040fe200000e0000 */
[----:B------:R-:W-:Y:S01]  /*0e30*/  ULDC UR16, c[0x0][0x630] ;  /* 0x00018c0000107ab9 */ /* 0x000fe20000000800 */
[----:B------:R-:W-:Y:S02]  /*0e40*/  ISETP.NE.U32.AND P0, PT, RZ, UR18, PT ;  /* 0x00000012ff007c0c */ /* 0x000fe4000bf05070 */
[----:B------:R-:W-:Y:S02]  /*0e50*/  R2UR UR4, R16 ;  /* 0x00000000100472ca */ /* 0x000fe400000e0000 */
[----:B------:R-:W-:Y:S02]  /*0e60*/  ISETP.NE.AND.EX P0, PT, RZ, UR19, PT, P0 ;  /* 0x00000013ff007c0c */ /* 0x000fe4000bf05300 */
[----:B------:R-:W-:-:S11]  /*0e70*/  R2UR UR5, R17 ;  /* 0x00000000110572ca */ /* 0x000fd600000e0000 */
[----:B------:R-:W-:Y:S05]  /*0e80*/  @!P0 BRA `(.L_x_12) ;  /* 0x0000000000308947 */ /* 0x000fea0003800000 */
[----:B------:R-:W-:Y:S01]  /*0e90*/  R2UR UR4, R16 ;  /* 0x00000000100472ca */ /* 0x000fe200000e0000 */
[----:B------:R-:W-:Y:S01]  /*0ea0*/  ULDC UR12, c[0x0][0x634] ;  /* 0x00018d00000c7ab9 */ /* 0x000fe20000000800 */
[----:B------:R-:W-:-:S11]  /*0eb0*/  R2UR UR15, R17 ;  /* 0x00000000110f72ca */ /* 0x000fd600000e0000 */
[----:B------:R-:W-:-:S04]  /*0ec0*/  UIADD3 UR12, UP1, UR4, UR12, URZ ;  /* 0x0000000c040c7290 */ /* 0x000fc8000ff3e03f */
[----:B------:R-:W-:-:S04]  /*0ed0*/  UIADD3.X UR15, URZ, UR15, URZ, UP1, !UPT ;  /* 0x0000000f3f0f7290 */ /* 0x000fc80008ffe43f */
[----:B------:R-:W-:-:S04]  /*0ee0*/  UIMAD.WIDE.U32 UR4, UR15, UR18, URZ ;  /* 0x000000120f0472a5 */ /* 0x000fc8000f8e003f */
[----:B------:R-:W-:Y:S02]  /*0ef0*/  UIMAD.WIDE.U32 UR10, UP1, UR12, UR19, UR4 ;  /* 0x000000130c0a72a5 */ /* 0x000fe4000f820004 */
[----:B------:R-:W-:Y:S02]  /*0f00*/  UIMAD.WIDE.U32 UR4, UR12, UR18, URZ ;  /* 0x000000120c0472a5 */ /* 0x000fe4000f8e003f */
[----:B------:R-:W-:Y:S02]  /*0f10*/  UIADD3.X UR13, URZ, URZ, URZ, UP1, !UPT ;  /* 0x0000003f3f0d7290 */ /* 0x000fe40008ffe43f */
[----:B------:R-:W-:Y:S01]  /*0f20*/  UIADD3 URZ, UP1, UR5, UR10, URZ ;  /* 0x0000000a053f7290 */ /* 0x000fe2000ff3e03f */
[----:B------:R-:W-:-:S03]  /*0f30*/  UMOV UR12, UR11 ;  /* 0x0000000b000c7c82 */ /* 0x000fc60008000000 */
[----:B------:R-:W-:-:S12]  /*0f40*/  UIMAD.WIDE.U32.X UR4, UR15, UR19, UR12, UP1 ;  /* 0x000000130f0472a5 */ /* 0x000fd800088e040c */
.L_x_12:
[----:B------:R-:W-:Y:S01]  /*0f50*/  USHF.R.U64 UR4, UR4, UR16, UR5 ;  /* 0x0000001004047299 */ /* 0x000fe20008001205 */
[----:B------:R-:W-:Y:S01]  /*0f60*/  R2UR UR11, R17 ;  /* 0x00000000110b72ca */ /* 0x000fe200000e0000 */
[----:B------:R-:W-:Y:S02]  /*0f70*/  USHF.R.U32.HI UR5, URZ, UR16, UR5 ;  /* 0x000000103f057299 */ /* 0x000fe40008011605 */
[----:B------:R-:W-:Y:S01]  /*0f80*/  UIADD3 UR12, UP1, URZ, -UR4, URZ ;  /* 0x800000043f0c7290 */ /* 0x000fe2000ff3e03f */
[----:B------:R-:W-:Y:S01]  /*0f90*/  ULDC.64 UR18, c[0x0][0x620] ;  /* 0x0001880000127ab9 */ /* 0x000fe20000000a00 */
[----:B------:R-:W-:Y:S02]  /*0fa0*/  UISETP.NE.AND UP2, UPT, UR38, URZ, UPT ;  /* 0x0000003f2600728c */ /* 0x000fe4000bf45270 */
[----:B------:R-:W-:Y:S01]  /*0fb0*/  UIADD3.X UR5, URZ, ~UR5, URZ, UP1, !UPT ;  /* 0x800000053f057290 */ /* 0x000fe20008ffe43f */
[----:B------:R-:W-:Y:S01]  /*0fc0*/  UMOV UR10, UR20 ;  /* 0x00000014000a7c82 */ /* 0x000fe20008000000 */
[----:B------:R-:W-:-:S02]  /*0fd0*/  ULDC UR13, c[0x0][0x618] ;  /* 0x00018600000d7ab9 */ /* 0x000fc40000000800 */
[----:B------:R-:W-:Y:S02]  /*0fe0*/  UIMAD UR5, UR5, UR18, URZ ;  /* 0x00000012050572a4 */ /* 0x000fe4000f8e023f */
[----:B------:R-:W-:Y:S02]  /*0ff0*/  UIMAD.WIDE.U32 UR10, UR12, UR18, UR10 ;  /* 0x000000120c0a72a5 */ /* 0x000fe4000f8e000a */
[----:B------:R-:W-:Y:S02]  /*1000*/  UIMAD UR12, UR12, UR19, UR5 ;  /* 0x000000130c0c72a4 */ /* 0x000fe4000f8e0205 */
[----:B------:R-:W-:Y:S02]  /*1010*/  @UP2 UIMAD UR7, UR17, UR9, UR8 ;  /* 0x00000009110722a4 */ /* 0x000fe4000f8e0208 */
[----:B------:R-:W-:Y:S01]  /*1020*/  UIADD3 UR11, UR11, UR12, URZ ;  /* 0x0000000c0b0b7290 */ /* 0x000fe2000fffe03f */
[----:B------:R-:W-:Y:S01]  /*1030*/  ULDC.64 UR8, c[0x0][0x640] ;  /* 0x0001900000087ab9 */ /* 0x000fe20000000a00 */
[----:B------:R-:W-:-:S02]  /*1040*/  ULDC UR15, c[0x0][0x608] ;  /* 0x00018200000f7ab9 */ /* 0x000fc40000000800 */
[----:B------:R-:W-:Y:S01]  /*1050*/  USHF.R.U64 UR20, UR10, UR13, UR11 ;  /* 0x0000000d0a147299 */ /* 0x000fe2000800120b */
[----:B------:R-:W-:Y:S01]  /*1060*/  ISETP.NE.U32.AND P0, PT, RZ, UR8, PT ;  /* 0x00000008ff007c0c */ /* 0x000fe2000bf05070 */
[----:B------:R-:W-:Y:S01]  /*1070*/  USHF.R.U32.HI UR11, URZ, UR13, UR11 ;  /* 0x0000000d3f0b7299 */ /* 0x000fe2000801160b */
[----:B------:R-:W-:Y:S02]  /*1080*/  ULDC UR21, c[0x0][0x658] ;  /* 0x0001960000157ab9 */ /* 0x000fe40000000800 */
[----:B------:R-:W-:Y:S01]  /*1090*/  ISETP.NE.AND.EX P0, PT, RZ, UR9, PT, P0 ;  /* 0x00000009ff007c0c */ /* 0x000fe2000bf05300 */
[----:B------:R-:W-:Y:S02]  /*10a0*/  USHF.R.U64 UR25, UR20, UR15, UR11 ;  /* 0x0000000f14197299 */ /* 0x000fe4000800120b */
[----:B------:R-:W-:Y:S01]  /*10b0*/  USHF.R.U32.HI UR11, URZ, UR15, UR11 ;  /* 0x0000000f3f0b7299 */ /* 0x000fe2000801160b */
[----:B------:R-:W-:Y:S01]  /*10c0*/  UMOV UR10, 0xffffffff ;  /* 0xffffffff000a7882 */ /* 0x000fe20000000000 */
[----:B------:R-:W-:Y:S01]  /*10d0*/  ULDC UR5, c[0x0][0x600] ;  /* 0x0001800000057ab9 */ /* 0x000fe20000000800 */
[----:B------:R-:W-:-:S02]  /*10e0*/  USHF.L.U32 UR10, UR10, UR21, URZ ;  /* 0x000000150a0a7299 */ /* 0x000fc4000800063f */
[----:B------:R-:W-:Y:S02]  /*10f0*/  USHF.R.U64 UR26, UR25, UR21, UR11 ;  /* 0x00000015191a7299 */ /* 0x000fe4000800120b */
[----:B------:R-:W-:Y:S02]  /*1100*/  ULOP3.LUT UR15, URZ, UR10, URZ, 0x33, !UPT ;  /* 0x0000000a3f0f7292 */ /* 0x000fe4000f8e333f */
[----:B------:R-:W-:Y:S02]  /*1110*/  UIADD3 UR19, UR5, -0x1, URZ ;  /* 0xffffffff05137890 */ /* 0x000fe4000fffe03f */
[----:B------:R-:W-:Y:S01]  /*1120*/  USHF.R.U32.HI UR11, URZ, UR21, UR11 ;  /* 0x000000153f0b7299 */ /* 0x000fe2000801160b */
[----:B------:R-:W-:Y:S01]  /*1130*/  ULDC UR22, c[0x0][0x648] ;  /* 0x0001920000167ab9 */ /* 0x000fe20000000800 */
[----:B------:R-:W-:Y:S01]  /*1140*/  ULDC UR23, c[0x0][0x638] ;  /* 0x00018e0000177ab9 */ /* 0x000fe20000000800 */
[----:B------:R-:W-:Y:S01]  /*1150*/  UMOV UR24, 0x1 ;  /* 0x0000000100187882 */ /* 0x000fe20000000000 */
[----:B------:R-:W-:Y:S01]  /*1160*/  UMOV UR10, UR26 ;  /* 0x0000001a000a7c82 */ /* 0x000fe20008000000 */
[----:B------:R-:W-:Y:S07]  /*1170*/  @!P0 BRA `(.L_x_13) ;  /* 0x0000000000308947 */ /* 0x000fee0003800000 */
[----:B------:R-:W-:Y:S02]  /*1180*/  ULDC UR16, c[0x0][0x64c] ;  /* 0x0001930000107ab9 */ /* 0x000fe40000000800 */
        /* <DEDUP_REMOVED lines=8> */
[----:B------:R-:W-:-:S07]  /*1210*/  UIMAD.WIDE.U32.X UR8, UR18, UR9, UR16, UP1 ;  /* 0x00000009120872a5 */ /* 0x000fce00088e0410 */
[----:B------:R-:W-:Y:S01]  /*1220*/  UMOV UR10, UR8 ;  /* 0x00000008000a7c82 */ /* 0x000fe20008000000 */
[----:B------:R-:W-:-:S05]  /*1230*/  UMOV UR11, UR9 ;  /* 0x00000009000b7c82 */ /* 0x000fca0008000000 */
.L_x_13:
[----:B------:R-:W-:Y:S01]  /*1240*/  USHF.R.U64 UR9, UR10, UR22, UR11 ;  /* 0x000000160a097299 */ /* 0x000fe2000800120b */
[----:B------:R-:W-:Y:S01]  /*1250*/  IMAD.MOV.U32 R0, RZ, RZ, 0x1 ;  /* 0x00000001ff007424 */ /* 0x000fe200078e00ff */
[----:B------:R-:W-:Y:S01]  /*1260*/  USHF.L.U32 UR8, UR24, UR21, URZ ;  /* 0x0000001518087299 */ /* 0x000fe2000800063f */
[----:B------:R-:W-:Y:S01]  /*1270*/  IMAD.U32 R2, RZ, RZ, UR4 ;  /* 0x00000004ff027e24 */ /* 0x000fe2000f8e00ff */
[----:B------:R-:W-:Y:S02]  /*1280*/  ULOP3.LUT UR15, UR25, UR15, URZ, 0xc0, !UPT ;  /* 0x0000000f190f7292 */ /* 0x000fe4000f8ec03f */
[----:B------:R-:W-:Y:S02]  /*1290*/  UIADD3 UR10, -UR9, URZ, URZ ;  /* 0x0000003f090a7290 */ /* 0x000fe4000fffe13f */
[----:B------:R-:W-:Y:S02]  /*12a0*/  UIMAD UR15, UR8, UR9, UR15 ;  /* 0x00000009080f72a4 */ /* 0x000fe4000f8e020f */
[----:B------:R-:W-:-:S02]  /*12b0*/  ULOP3.LUT UR19, UR20, UR19, URZ, 0xc0, !UPT ;  /* 0x0000001314137292 */ /* 0x000fc4000f8ec03f */
[----:B------:R-:W-:Y:S01]  /*12c0*/  UIMAD UR8, UR10, UR23, UR26 ;  /* 0x000000170a0872a4 */ /* 0x000fe2000f8e021a */
[----:B------:R-:W-:Y:S01]  /*12d0*/  ULDC UR9, c[0x0][0x610] ;  /* 0x0001840000097ab9 */ /* 0x000fe20000000800 */
[----:B------:R-:W-:Y:S02]  /*12e0*/  UISETP.NE.AND UP1, UPT, UR38, URZ, UPT ;  /* 0x0000003f2600728c */ /* 0x000fe4000bf25270 */
[----:B------:R-:W-:Y:S02]  /*12f0*/  UIMAD UR7, UR15, UR9, UR7 ;  /* 0x000000090f0772a4 */ /* 0x000fe4000f8e0207 */
[----:B------:R-:W-:-:S04]  /*1300*/  UIMAD UR8, UR8, UR5, UR19 ;  /* 0x00000005080872a4 */ /* 0x000fc8000f8e0213 */
[----:B------:R-:W-:Y:S02]  /*1310*/  USEL UR5, UR8, UR7, !UP1 ;  /* 0x0000000708057287 */ /* 0x000fe4000c800000 */
[----:B------:R-:W-:-:S04]  /*1320*/  USEL UR7, UR7, UR8, !UP1 ;  /* 0x0000000807077287 */ /* 0x000fc8000c800000 */
[----:B------:R-:W-:Y:S02]  /*1330*/  IMAD.U32 R18, RZ, RZ, UR5 ;  /* 0x00000005ff127e24 */ /* 0x000fe4000f8e00ff */
[----:B------:R-:W-:-:S07]  /*1340*/  IMAD.U32 R19, RZ, RZ, UR7 ;  /* 0x00000007ff137e24 */ /* 0x000fce000f8e00ff */
.L_x_11:
[----:B------:R-:W-:Y:S05]  /*1350*/  @!P2 BRA `(.L_x_14) ;  /* 0x00000000000ca947 */ /* 0x000fea0003800000 */
[----:B------:R-:W-:Y:S01]  /*1360*/  UCGABAR_WAIT ;  /* 0x0000000000007dc7 */ /* 0x000fe20008000000 */
[----:B------:R-:W-:Y:S01]  /*1370*/  CCTL.IVALL ;  /* 0x00000000ff00798f */ /* 0x000fe20002000000 */
[----:B------:R-:W-:Y:S05]  /*1380*/  BRA `(.L_x_15) ;  /* 0x0000000000047947 */ /* 0x000fea0003800000 */
.L_x_14:
[----:B------:R-:W-:Y:S06]  /*1390*/  BAR.SYNC.DEFER_BLOCKING 0x0 ;  /* 0x0000000000007b1d */ /* 0x000fec0000010000 */
.L_x_15:
[----:B------:R-:W-:Y:S02]  /*13a0*/  ULDC UR4, c[0x0][0x28c] ;  /* 0x0000a30000047ab9 */ /* 0x000fe40000000800 */
[----:B------:R-:W-:-:S04]  /*13b0*/  UIADD3 UR4, UR4, 0x3f, URZ ;  /* 0x0000003f04047890 */ /* 0x000fc8000fffe03f */
[----:B------:R-:W-:-:S04]  /*13c0*/  USHF.R.S32.HI UR5, URZ, 0x1f, UR4 ;  /* 0x0000001f3f057899 */ /* 0x000fc80008011404 */
[----:B------:R-:W-:-:S04]  /*13d0*/  ULEA.HI UR5, UR5, UR4, URZ, 0x6 ;  /* 0x0000000405057291 */ /* 0x000fc8000f8f303f */
[----:B------:R-:W-:Y:S01]  /*13e0*/  USHF.R.S32.HI UR39, URZ, 0x6, UR5 ;  /* 0x000000063f277899 */ /* 0x000fe20008011405 */
[----:B------:R-:W-:Y:S11]  /*13f0*/  @!P3 BRA `(.L_x_16) ;  /* 0x000000300058b947 */ /* 0x000ff60003800000 */
[----:B------:R-:W-:-:S06]  /*1400*/  UISETP.GT.U32.AND UP1, UPT, UR14, 0x1, UPT ;  /* 0x000000010e00788c */ /* 0x000fcc000bf24070 */
[----:B------:R-:W-:-:S13]  /*1410*/  PLOP3.LUT P0, PT, PT, PT, UP1, 0x80, 0x0 ;  /* 0x000000000000781c */ /* 0x000fda0003f0f018 */
[----:B------:R-:W-:Y:S05]  /*1420*/  @P0 EXIT ;  /* 0x000000000000094d */ /* 0x000fea0003800000 */
.L_x_17:
[----:B------:R-:W-:-:S08]  /*1430*/  NOP ;  /* 0x0000000000007918 */ /* 0x000fd00000000000 */
[----:B------:R-:W0:Y:S02]  /*1440*/  USETMAXREG.TRY_ALLOC.CTAPOOL UP1, 0xe8 ;  /* 0x000000e8000079c8 */ /* 0x000e240008020600 */
[----:B0-----:R-:W-:-:S13]  /*1450*/  PLOP3.LUT P0, PT, PT, PT, UP1, 0x80, 0x0 ;  /* 0x000000000000781c */ /* 0x001fda0003f0f018 */
[----:B------:R-:W-:Y:S05]  /*1460*/  @!P0 BRA `(.L_x_17) ;  /* 0xfffffffc00f08947 */ /* 0x000fea000383ffff */
[----:B------:R-:W-:-:S13]  /*1470*/  LOP3.LUT P0, RZ, R0, 0xff, RZ, 0xc0, !PT ;  /* 0x000000ff00ff7812 */ /* 0x000fda000780c0ff */
[----:B------:R-:W-:Y:S05]  /*1480*/  @!P0 EXIT ;  /* 0x000000000000894d */ /* 0x000fea0003800000 */
[----:B------:R-:W0:Y:S01]  /*1490*/  S2UR UR5, SR_CgaCtaId ;  /* 0x00000000000579c3 */ /* 0x000e220000008800 */
[----:B------:R-:W-:Y:S01]  /*14a0*/  VIADD R5, R5, 0xffffffff ;  /* 0xffffffff05057836 */ /* 0x000fe20000000000 */
[CC--:B------:R-:W-:Y:S01]  /*14b0*/  LEA.HI R0, R9.reuse, R4.reuse, RZ, 0x2 ;  /* 0x0000000409007211 */ /* 0x0c0fe200078f10ff */
[----:B------:R-:W-:Y:S01]  /*14c0*/  USHF.R.U32.HI UR4, URZ, 0x2, UR39 ;  /* 0x000000023f047899 */ /* 0x000fe20008011627 */
[----:B------:R-:W-:Y:S01]  /*14d0*/  LEA.HI R9, R9, R4, RZ, 0x5 ;  /* 0x0000000409097211 */ /* 0x000fe200078f28ff */
[----:B------:R-:W-:Y:S01]  /*14e0*/  UMOV UR41, 0x400 ;  /* 0x0000040000297882 */ /* 0x000fe20000000000 */
[----:B------:R-:W-:Y:S01]  /*14f0*/  R2UR UR43, R5 ;  /* 0x00000000052b72ca */ /* 0x000fe200000e0000 */
[----:B------:R-:W-:Y:S01]  /*1500*/  ULOP3.LUT UR42, UR39, 0x3, URZ, 0xc0, !UPT ;  /* 0x00000003272a7892 */ /* 0x000fe2000f8ec03f */
[--C-:B------:R-:W-:Y:S01]  /*1510*/  SHF.R.S32.HI R56, RZ, 0x2, R0.reuse ;  /* 0x00000002ff387819 */ /* 0x100fe20000011400 */
[----:B------:R-:W-:Y:S01]  /*1520*/  ULOP3.LUT UR4, UR4, 0x1, URZ, 0xc0, !UPT ;  /* 0x0000000104047892 */ /* 0x000fe2000f8ec03f */
[----:B------:R-:W-:Y:S01]  /*1530*/  SHF.R.S32.HI R3, RZ, 0x1f, R0 ;  /* 0x0000001fff037819 */ /* 0x000fe20000011400 */
[----:B------:R-:W-:Y:S01]  /*1540*/  USEL UR42, UR42, URZ, !UP0 ;  /* 0x0000003f2a2a7287 */ /* 0x000fe2000c000000 */
[----:B------:R-:W-:Y:S01]  /*1550*/  SHF.R.S32.HI R9, RZ, 0x5, R9 ;  /* 0x00000005ff097819 */ /* 0x000fe20000011409 */
[----:B------:R-:W-:Y:S01]  /*1560*/  UISETP.EQ.U32.AND UP0, UPT, UR4, 0x1, !UP0 ;  /* 0x000000010400788c */ /* 0x000fe2000c702070 */
[----:B------:R-:W-:Y:S01]  /*1570*/  LEA.HI R3, R3, R56, RZ, 0x3 ;  /* 0x0000003803037211 */ /* 0x000fe200078f18ff */
[----:B------:R-:W-:Y:S01]  /*1580*/  UISETP.LT.AND UP1, UPT, UR39, 0x1, UPT ;  /* 0x000000012700788c */ /* 0x000fe2000bf21270 */
[----:B--2---:R-:W-:Y:S01]  /*1590*/  LOP3.LUT R59, R0, 0xfffffffc, RZ, 0xc0, !PT ;  /* 0xfffffffc003b7812 */ /* 0x004fe200078ec0ff */
[----:B------:R-:W-:Y:S01]  /*15a0*/  ULDC UR6, c[0x0][0x284] ;  /* 0x0000a10000067ab9 */ /* 0x000fe20000000800 */
[----:B------:R-:W-:Y:S01]  /*15b0*/  LOP3.LUT R3, R3, 0xfffffff8, RZ, 0xc0, !PT ;  /* 0xfffffff803037812 */ /* 0x000fe200078ec0ff */
[----:B------:R-:W-:Y:S01]  /*15c0*/  USHF.L.U32 UR43, UR43, 0x3, URZ ;  /* 0x000000032b2b7899 */ /* 0x000fe2000800063f */
[----:B------:R-:W-:Y:S01]  /*15d0*/  ISETP.NE.AND P0, PT, R5, RZ, PT ;  /* 0x000000ff0500720c */ /* 0x000fe20003f05270 */
[----:B------:R-:W-:Y:S01]  /*15e0*/  USEL UR45, UR39, 0x1, UP1 ;  /* 0x00000001272d7887 */ /* 0x000fe20008800000 */
[----:B------:R-:W-:Y:S01]  /*15f0*/  IMAD.IADD R59, R4, 0x1, -R59 ;  /* 0x00000001043b7824 */ /* 0x000fe200078e0a3b */
[----:B------:R-:W-:Y:S01]  /*1600*/  USHF.L.U32 UR40, UR39, 0x1, URZ ;  /* 0x0000000127287899 */ /* 0x000fe2000800063f */
[----:B------:R-:W-:Y:S01]  /*1610*/  IMAD.IADD R56, R56, 0x1, -R3 ;  /* 0x0000000138387824 */ /* 0x000fe200078e0a03 */
[----:B0-----:R-:W-:Y:S01]  /*1620*/  ULEA UR41, UR5, UR41, 0x18 ;  /* 0x0000002905297291 */ /* 0x001fe2000f8ec03f */
[----:B------:R-:W-:Y:S01]  /*1630*/  IMAD.U32 R61, RZ, RZ, UR43 ;  /* 0x0000002bff3d7e24 */ /* 0x000fe2000f8e00ff */
[----:B------:R-:W-:Y:S01]  /*1640*/  SEL R67, RZ, 0x1, P0 ;  /* 0x00000001ff437807 */ /* 0x000fe20000000000 */
[--C-:B------:R-:W-:Y:S01]  /*1650*/  IMAD R64, R9, -0x10, -R56.reuse ;  /* 0xfffffff009407824 */ /* 0x100fe200078e0a38 */
[----:B------:R-:W-:Y:S01]  /*1660*/  UIADD3 UR44, UR41, 0x50, URZ ;  /* 0x00000050292c7890 */ /* 0x000fe2000fffe03f */
[--C-:B------:R-:W-:Y:S01]  /*1670*/  SHF.R.S32.HI R57, RZ, 0x1f, R56.reuse ;  /* 0x0000001fff397819 */ /* 0x100fe20000011438 */
[----:B------:R-:W-:Y:S01]  /*1680*/  UIADD3 UR4, UR41, 0x4180, URZ ;  /* 0x0000418029047890 */ /* 0x000fe2000fffe03f */
[C---:B------:R-:W-:Y:S01]  /*1690*/  LOP3.LUT R63, R61.reuse, 0x8, RZ, 0xc0, !PT ;  /* 0x000000083d3f7812 */ /* 0x040fe200078ec0ff */
[----:B------:R-:W-:Y:S01]  /*16a0*/  UIADD3 UR5, UR41, 0x180, URZ ;  /* 0x0000018029057890 */ /* 0x000fe2000fffe03f */
[----:B------:R-:W-:Y:S01]  /*16b0*/  LOP3.LUT R61, R61, 0x8, RZ, 0xc, !PT ;  /* 0x000000083d3d7812 */ /* 0x000fe200078e0cff */
[----:B------:R-:W-:Y:S01]  /*16c0*/  USHF.R.U32.HI UR4, URZ, 0x4, UR4 ;  /* 0x000000043f047899 */ /* 0x000fe20008011604 */
[----:B------:R-:W-:Y:S01]  /*16d0*/  IMAD.U32 R62, RZ, RZ, UR44 ;  /* 0x0000002cff3e7e24 */ /* 0x000fe2000f8e00ff */
[----:B------:R-:W-:Y:S01]  /*16e0*/  USHF.R.U32.HI UR5, URZ, 0x4, UR5 ;  /* 0x000000043f057899 */ /* 0x000fe20008011605 */
[----:B------:R-:W-:Y:S01]  /*16f0*/  IMAD.WIDE R56, R9, 0x10, R56 ;  /* 0x0000001009387825 */ /* 0x000fe200078e0238 */
[----:B------:R-:W-:Y:S01]  /*1700*/  ULOP3.LUT UR4, UR4, 0x3fff, URZ, 0xc0, !UPT ;  /* 0x00003fff04047892 */ /* 0x000fe2000f8ec03f */
[----:B------:R-:W-:Y:S01]  /*1710*/  LOP3.LUT R63, R63, 0x18, RZ, 0x3c, !PT ;  /* 0x000000183f3f7812 */ /* 0x000fe200078e3cff */
[----:B------:R-:W-:Y:S01]  /*1720*/  ULOP3.LUT UR5, UR5, 0x3fff, URZ, 0xc0, !UPT ;  /* 0x00003fff05057892 */ /* 0x000fe2000f8ec03f */
[----:B------:R-:W-:Y:S01]  /*1730*/  VIADD R60, R62, UR43 ;  /* 0x0000002b3e3c7c36 */ /* 0x000fe20008000000 */
[----:B------:R-:W-:Y:S01]  /*1740*/  UIADD3 UR45, -UR45, UR39, URZ ;  /* 0x000000272d2d7290 */ /* 0x000fe2000fffe13f */
[----:B------:R-:W-:Y:S01]  /*1750*/  VIADD R64, R64, UR6 ;  /* 0x0000000640407c36 */ /* 0x000fe20008000000 */
[----:B------:R-:W-:-:S02]  /*1760*/  USEL UR46, URZ, 0x1, !UP0 ;  /* 0x000000013f2e7887 */ /* 0x000fc4000c000000 */
[----:B------:R-:W-:Y:S02]  /*1770*/  ULOP3.LUT UR47, UR4, 0x10000, URZ, 0xfc, !UPT ;  /* 0x00010000042f7892 */ /* 0x000fe4000f8efc3f */
[----:B------:R-:W-:-:S12]  /*1780*/  ULOP3.LUT UR48, UR5, 0x10000, URZ, 0xfc, !UPT ;  /* 0x0001000005307892 */ /* 0x000fd8000f8efc3f */
.L_x_105:
[----:B------:R-:W-:Y:S01]  /*1790*/  SHF.L.U32 R3, R67, 0x1f, RZ ;  /* 0x0000001f43037819 */ /* 0x000fe200000006ff */
[----:B------:R-:W-:Y:S02]  /*17a0*/  ULDC UR4, c[0x0][0x28c] ;  /* 0x0000a30000047ab9 */ /* 0x000fe40000000800 */
[----:B------:R-:W-:Y:S01]  /*17b0*/  ISETP.LT.AND P1, PT, RZ, UR4, PT ;  /* 0x00000004ff007c0c */ /* 0x000fe2000bf21270 */
[----:B------:R-:W0:Y:S02]  /*17c0*/  SYNCS.PHASECHK.TRANS64.TRYWAIT P0, [R62+UR43], R3 ;  /* 0x000000033e0075a7 */ /* 0x000e24000800016b */
[----:B0--34-:R-:W-:Y:S10]  /*17d0*/  @!P0 BRA `(.L_x_18) ;  /* 0x0000003c00788947 */ /* 0x019ff40003800000 */
.L_x_127:
[----:B------:R-:W-:Y:S05]  /*17e0*/  @P1 BRA `(.L_x_19) ;  /* 0x0000000000401947 */ /* 0x000fea0003800000 */
[----:B------:R-:W-:Y:S01]  /*17f0*/  MOV R0, 0x0 ;  /* 0x0000000000007802 */ /* 0x000fe20000000f00 */
[----:B------:R-:W-:Y:S01]  /*1800*/  ULDC.64 UR4, c[0x4][0x68] ;  /* 0x01001a0000047ab9 */ /* 0x000fe20000000a00 */
[----:B------:R-:W-:Y:S01]  /*1810*/  ULDC.64 UR6, c[0x4][0x8] ;  /* 0x0100020000067ab9 */ /* 0x000fe20000000a00 */
[----:B------:R-:W-:Y:S01]  /*1820*/  IMAD.U32 R4, RZ, RZ, UR4 ;  /* 0x00000004ff047e24 */ /* 0x000fe2000f8e00ff */
[----:B------:R1:W2:Y:S01]  /*1830*/  LDC.64 R14, c[0x4][R0] ;  /* 0x01000000000e7b82 */ /* 0x0002a20000000a00 */
[----:B------:R-:W-:Y:S01]  /*1840*/  IMAD.U32 R5, RZ, RZ, UR5 ;  /* 0x00000005ff057e24 */ /* 0x000fe2000f8e00ff */
[----:B------:R-:W-:Y:S01]  /*1850*/  ULDC.64 UR4, c[0x4][0x70] ;  /* 0x01001c0000047ab9 */ /* 0x000fe20000000a00 */
[----:B------:R-:W-:Y:S02]  /*1860*/  IMAD.U32 R10, RZ, RZ, UR6 ;  /* 0x00000006ff0a7e24 */ /* 0x000fe4000f8e00ff */
[----:B------:R-:W-:Y:S02]  /*1870*/  IMAD.U32 R6, RZ, RZ, UR4 ;  /* 0x00000004ff067e24 */ /* 0x000fe4000f8e00ff */
[----:B------:R-:W-:-:S02]  /*1880*/  IMAD.U32 R7, RZ, RZ, UR5 ;  /* 0x00000005ff077e24 */ /* 0x000fc4000f8e00ff */
[----:B------:R-:W-:Y:S02]  /*1890*/  IMAD.U32 R11, RZ, RZ, UR7 ;  /* 0x00000007ff0b7e24 */ /* 0x000fe4000f8e00ff */
[----:B------:R-:W-:Y:S02]  /*18a0*/  IMAD.MOV.U32 R8, RZ, RZ, 0x1e1 ;  /* 0x000001e1ff087424 */ /* 0x000fe400078e00ff */
[----:B------:R-:W-:Y:S02]  /*18b0*/  IMAD.MOV.U32 R12, RZ, RZ, 0x1 ;  /* 0x00000001ff0c7424 */ /* 0x000fe400078e00ff */
[----:B-1----:R-:W-:-:S07]  /*18c0*/  IMAD.MOV.U32 R13, RZ, RZ, RZ ;  /* 0x000000ffff0d7224 */ /* 0x002fce00078e00ff */
[----:B------:R-:W-:-:S07]  /*18d0*/  LEPC R20, `(.L_x_19) ;  /* 0x000000001014794e */ /* 0x000fce0000000000 */
[----:B0-2--5:R-:W-:Y:S05]  /*18e0*/  CALL.ABS.NOINC R14 ;  /* 0x000000000e007343 */ /* 0x025fea0003c00000 */
.L_x_19:
[----:B------:R-:W-:-:S06]  /*18f0*/  ULOP3.LUT UR4, UR36, 0x1, URZ, 0xfc, !UPT ;  /* 0x0000000124047892 */ /* 0x000fcc000f8efc3f */
[----:B------:R-:W-:-:S05]  /*1900*/  IMAD.U32 R0, RZ, RZ, UR4 ;  /* 0x00000004ff007e24 */ /* 0x000fca000f8e00ff */
[----:B------:R-:W-:-:S13]  /*1910*/  ISETP.NE.AND P0, PT, R0, 0x3, PT ;  /* 0x000000030000780c */ /* 0x000fda0003f05270 */
[----:B------:R-:W-:Y:S05]  /*1920*/  @!P0 BRA `(.L_x_20) ;  /* 0x0000000000048947 */ /* 0x000fea0003800000 */
[----:B------:R-:W-:Y:S01]  /*1930*/  BPT.TRAP 0x1 ;  /* 0x000000040000795c */ /* 0x000fe20000300000 */
.L_x_20:
[----:B0-----:R-:W-:Y:S02]  /*1940*/  IMAD.U32 R3, RZ, RZ, UR42 ;  /* 0x0000002aff037e24 */ /* 0x001fe4000f8e00ff */
[----:B------:R-:W-:-:S03]  /*1950*/  IMAD.U32 R0, RZ, RZ, UR46 ;  /* 0x0000002eff007e24 */ /* 0x000fc6000f8e00ff */
[----:B------:R-:W-:Y:S02]  /*1960*/  LEA R3, R3, UR41, 0x3 ;  /* 0x0000002903037c11 */ /* 0x000fe4000f8e18ff */
[----:B------:R-:W-:-:S04]  /*1970*/  SHF.L.U32 R0, R0, 0x1f, RZ ;  /* 0x0000001f00007819 */ /* 0x000fc800000006ff */
[----:B------:R0:W1:Y:S01]  /*1980*/  SYNCS.PHASECHK.TRANS64.TRYWAIT P1, [R3+URZ], R0 ;  /* 0x00000000030075a7 */ /* 0x000062000802017f */
[----:B------:R-:W-:Y:S05]  /*1990*/  @!P0 BRA `(.L_x_21) ;  /* 0x0000000000048947 */ /* 0x000fea0003800000 */
[----:B------:R-:W-:Y:S01]  /*19a0*/  BPT.TRAP 0x1 ;  /* 0x000000040000795c */ /* 0x000fe20000300000 */
.L_x_21:
[----:B-1----:R-:W-:Y:S05]  /*19b0*/  @P1 BRA `(.L_x_22) ;  /* 0x0000000000081947 */ /* 0x002fea0003800000 */
[----:B------:R-:W1:Y:S02]  /*19c0*/  SYNCS.PHASECHK.TRANS64.TRYWAIT P1, [R3+URZ], R0 ;  /* 0x00000000030075a7 */ /* 0x000e64000802017f */
[----:B-1----:R-:W-:Y:S05]  /*19d0*/  @!P1 BRA `(.L_x_23) ;  /* 0x0000003c000c9947 */ /* 0x002fea0003800000 */
.L_x_22:
[----:B------:R-:W-:Y:S05]  /*19e0*/  WARPSYNC.ALL ;  /* 0x0000000000007948 */ /* 0x000fea0003800000 */
[----:B------:R-:W-:Y:S01]  /*19f0*/  ULEA UR4, UR42, UR48, 0x8 ;  /* 0x000000302a047291 */ /* 0x000fe2000f8e403f */
[----:B------:R-:W-:Y:S01]  /*1a00*/  WARPGROUP.ARRIVE ;  /* 0x00000000000079c5 */ /* 0x000fe20000000000 */
[----:B------:R-:W-:Y:S01]  /*1a10*/  ULEA UR6, UR42, UR47, 0x8 ;  /* 0x0000002f2a067291 */ /* 0x000fe2000f8e403f */
[----:B01----:R-:W-:Y:S01]  /*1a20*/  IMAD.U32 R0, RZ, RZ, UR45 ;  /* 0x0000002dff007e24 */ /* 0x003fe2000f8e00ff */
[----:B------:R-:W-:Y:S01]  /*1a30*/  UMOV UR5, 0x80000020 ;  /* 0x8000002000057882 */ /* 0x000fe20000000000 */
[----:B------:R-:W-:-:S03]  /*1a40*/  UMOV UR7, 0x80000020 ;  /* 0x8000002000077882 */ /* 0x000fc60000000000 */
[----:B------:R-:W-:-:S03]  /*1a50*/  ISETP.GE.AND P1, PT, R0, 0x1, PT ;  /* 0x000000010000780c */ /* 0x000fc60003f26270 */
[----:B------:R-:W-:Y:S01]  /*1a60*/  IGMMA.64x64x32.S8.S8 R24, gdesc[UR4], RZ, !UPT, gsb0 ;  /* 0x01e00000041879f1 */ /* 0x000fe2000c0410ff */
[----:B------:R-:W-:Y:S02]  /*1a70*/  UIADD3 UR4, UR4, 0x2, URZ ;  /* 0x0000000204047890 */ /* 0x000fe4000fffe03f */
[----:B------:R-:W-:Y:S01]  /*1a80*/  UIADD3 UR6, UR6, 0x2, URZ ;  /* 0x0000000206067890 */ /* 0x000fe2000fffe03f */
[----:B------:R-:W-:Y:S01]  /*1a90*/  UMOV UR5, 0x80000020 ;  /* 0x8000002000057882 */ /* 0x000fe20000000000 */
[----:B------:R-:W-:Y:S01]  /*1aa0*/  UMOV UR7, 0x80000020 ;  /* 0x8000002000077882 */ /* 0x000fe20000000000 */
[----:B------:R-:W-:Y:S02]  /*1ab0*/  WARPGROUP.DEPBAR.LE gsb0, 0x0 ;  /* 0x00008000000079c5 */ /* 0x000fe40000010000 */
[----:B------:R-:W-:-:S06]  /*1ac0*/  WARPGROUP.ARRIVE ;  /* 0x00000000000079c5 */ /* 0x000fcc0000000000 */
[----:B------:R-:W-:Y:S03]  /*1ad0*/  IGMMA.64x64x32.S8.S8 R24, gdesc[UR4], R24, gsb0 ;  /* 0x01e00000041879f1 */ /* 0x000fe60008041018 */
[----:B------:R-:W-:Y:S02]  /*1ae0*/  WARPGROUP.DEPBAR.LE gsb0, 0x0 ;  /* 0x00008000000079c5 */ /* 0x000fe40000010000 */
[----:B------:R-:W-:Y:S05]  /*1af0*/  @!P1 BRA `(.L_x_24) ;  /* 0x0000000000d89947 */ /* 0x000fea0003800000 */
[----:B------:R-:W-:Y:S01]  /*1b00*/  UIADD3 UR4, UR42, 0x1, URZ ;  /* 0x000000012a047890 */ /* 0x000fe2000fffe03f */
[----:B------:R-:W-:Y:S02]  /*1b10*/  IMAD.U32 R0, RZ, RZ, UR45 ;  /* 0x0000002dff007e24 */ /* 0x000fe4000f8e00ff */
[----:B------:R-:W-:Y:S01]  /*1b20*/  IMAD.U32 R3, RZ, RZ, UR42 ;  /* 0x0000002aff037e24 */ /* 0x000fe2000f8e00ff */
[----:B------:R-:W-:-:S04]  /*1b30*/  UISETP.NE.AND UP0, UPT, UR4, 0x4, UPT ;  /* 0x000000040400788c */ /* 0x000fc8000bf05270 */
[----:B------:R-:W-:Y:S02]  /*1b40*/  USEL UR5, URZ, 0x1, UP0 ;  /* 0x000000013f057887 */ /* 0x000fe40008000000 */
[----:B------:R-:W-:Y:S02]  /*1b50*/  USEL UR8, UR4, URZ, UP0 ;  /* 0x0000003f04087287 */ /* 0x000fe40008000000 */
[----:B------:R-:W-:-:S06]  /*1b60*/  ULOP3.LUT UR5, UR46, UR5, URZ, 0x3c, !UPT ;  /* 0x000000052e057292 */ /* 0x000fcc000f8e3c3f */
[----:B------:R-:W-:-:S07]  /*1b70*/  IMAD.U32 R6, RZ, RZ, UR5 ;  /* 0x00000005ff067e24 */ /* 0x000fce000f8e00ff */
.L_x_31:
[----:B------:R-:W-:Y:S05]  /*1b80*/  @!P0 BRA `(.L_x_25) ;  /* 0x0000000000048947 */ /* 0x000fea0003800000 */
[----:B------:R-:W-:Y:S01]  /*1b90*/  BPT.TRAP 0x1 ;  /* 0x000000040000795c */ /* 0x000fe20000300000 */
.L_x_25:
[----:B------:R-:W-:Y:S01]  /*1ba0*/  ULEA UR4, UR8, UR41, 0x3 ;  /* 0x0000002908047291 */ /* 0x000fe2000f8e183f */
[----:B------:R-:W-:-:S08]  /*1bb0*/  SHF.L.U32 R4, R6, 0x1f, RZ ;  /* 0x0000001f06047819 */ /* 0x000fd000000006ff */
[----:B------:R0:W1:Y:S01]  /*1bc0*/  SYNCS.PHASECHK.TRANS64.TRYWAIT P1, [UR4], R4 ;  /* 0x00000004ff0075a7 */ /* 0x0000620008020144 */
[----:B------:R-:W-:Y:S05]  /*1bd0*/  @!P0 BRA `(.L_x_26) ;  /* 0x0000000000048947 */ /* 0x000fea0003800000 */
[----:B------:R-:W-:Y:S01]  /*1be0*/  BPT.TRAP 0x1 ;  /* 0x000000040000795c */ /* 0x000fe20000300000 */
.L_x_26:
[----:B-1----:R-:W-:Y:S05]  /*1bf0*/  @P1 BRA `(.L_x_27) ;  /* 0x0000000000081947 */ /* 0x002fea0003800000 */
[----:B------:R-:W1:Y:S02]  /*1c00*/  SYNCS.PHASECHK.TRANS64.TRYWAIT P1, [UR4], R4 ;  /* 0x00000004ff0075a7 */ /* 0x000e640008020144 */
[----:B-1----:R-:W-:Y:S05]  /*1c10*/  @!P1 BRA `(.L_x_28) ;  /* 0x0000003800909947 */ /* 0x002fea0003800000 */
.L_x_27:
[----:B------:R-:W-:Y:S01]  /*1c20*/  ULEA UR4, UR8, UR48, 0x8 ;  /* 0x0000003008047291 */ /* 0x000fe2000f8e403f */
[----:B------:R-:W-:Y:S01]  /*1c30*/  WARPGROUP.ARRIVE ;  /* 0x00000000000079c5 */ /* 0x000fe20000000000 */
[----:B------:R-:W-:Y:S01]  /*1c40*/  ULEA UR6, UR8, UR47, 0x8 ;  /* 0x0000002f08067291 */ /* 0x000fe2000f8e403f */
[----:B------:R-:W-:Y:S01]  /*1c50*/  UMOV UR5, 0x80000020 ;  /* 0x8000002000057882 */ /* 0x000fe20000000000 */
[----:B------:R-:W-:-:S07]  /*1c60*/  UMOV UR7, 0x80000020 ;  /* 0x8000002000077882 */ /* 0x000fce0000000000 */
[----:B------:R-:W-:Y:S01]  /*1c70*/  IGMMA.64x64x32.S8.S8 R24, gdesc[UR4], R24, gsb0 ;  /* 0x01e00000041879f1 */ /* 0x000fe20008041018 */
        /* <DEDUP_REMOVED lines=9> */
[----:B------:R-:W-:Y:S01]  /*1d10*/  BPT.TRAP 0x1 ;  /* 0x000000040000795c */ /* 0x000fe20000300000 */
.L_x_29:
[----:B------:R-:W-:Y:S01]  /*1d20*/  ISETP.NE.AND P1, PT, R66, RZ, PT ;  /* 0x000000ff4200720c */ /* 0x000fe20003f25270 */
[----:B------:R-:W-:-:S12]  /*1d30*/  UISETP.GT.U32.AND UP0, UPT, UR36, 0x1, UPT ;  /* 0x000000012400788c */ /* 0x000fd8000bf04070 */
[----:B01----:R-:W-:-:S05]  /*1d40*/  @P1 LEA R4, R3, UR41, 0x3 ;  /* 0x0000002903041c11 */ /* 0x003fca000f8e18ff */
[----:B------:R-:W-:-:S05]  /*1d50*/  @P1 VIADD R5, R4, 0x20 ;  /* 0x0000002004051836 */ /* 0x000fca0000000000 */
[----:B------:R-:W-:-:S04]  /*1d60*/  @P1 PRMT R5, R22, 0x654, R5 ;  /* 0x0000065416051816 */ /* 0x000fc80000000005 */
[----:B------:R0:W-:Y:S01]  /*1d70*/  @P1 SYNCS.ARRIVE.TRANS64.RED.A1T0 RZ, [R5+URZ], RZ ;  /* 0x000000ff05ff19a7 */ /* 0x0001e2000810043f */
[----:B------:R-:W-:-:S13]  /*1d80*/  PLOP3.LUT P1, PT, PT, PT, UP0, 0x80, 0x0 ;  /* 0x000000000000781c */ /* 0x000fda0003f2f008 */
[----:B0-----:R-:W-:Y:S05]  /*1d90*/  @P1 BRA `(.L_x_30) ;  /* 0x0000000000041947 */ /* 0x001fea0003800000 */
[----:B------:R-:W-:Y:S01]  /*1da0*/  BPT.TRAP 0x1 ;  /* 0x000000040000795c */ /* 0x000fe20000300000 */
.L_x_30:
[----:B------:R-:W-:Y:S01]  /*1db0*/  UIADD3 UR8, UR8, 0x1, URZ ;  /* 0x0000000108087890 */ /* 0x000fe2000fffe03f */
[C---:B------:R-:W-:Y:S01]  /*1dc0*/  ISETP.GT.AND P2, PT, R0.reuse, 0x1, PT ;  /* 0x000000010000780c */ /* 0x040fe20003f44270 */
[----:B------:R-:W-:Y:S02]  /*1dd0*/  VIADD R3, R3, 0x1 ;  /* 0x0000000103037836 */ /* 0x000fe40000000000 */
[----:B------:R-:W-:Y:S01]  /*1de0*/  UISETP.NE.AND UP0, UPT, UR8, 0x4, UPT ;  /* 0x000000040800788c */ /* 0x000fe2000bf05270 */
[----:B------:R-:W-:Y:S02]  /*1df0*/  VIADD R0, R0, 0xffffffff ;  /* 0xffffffff00007836 */ /* 0x000fe40000000000 */
[C---:B------:R-:W-:Y:S01]  /*1e00*/  ISETP.NE.AND P1, PT, R3.reuse, 0x4, PT ;  /* 0x000000040300780c */ /* 0x040fe20003f25270 */
[----:B------:R-:W-:Y:S02]  /*1e10*/  USEL UR4, URZ, 0x1, UP0 ;  /* 0x000000013f047887 */ /* 0x000fe40008000000 */
[----:B------:R-:W-:Y:S01]  /*1e20*/  USEL UR8, UR8, URZ, UP0 ;  /* 0x0000003f08087287 */ /* 0x000fe20008000000 */
[----:B------:R-:W-:-:S03]  /*1e30*/  SEL R3, R3, RZ, P1 ;  /* 0x000000ff03037207 */ /* 0x000fc60000800000 */
[----:B------:R-:W-:Y:S01]  /*1e40*/  LOP3.LUT R6, R6, UR4, RZ, 0x3c, !PT ;  /* 0x0000000406067c12 */ /* 0x000fe2000f8e3cff */
[----:B------:R-:W-:Y:S07]  /*1e50*/  @P2 BRA `(.L_x_31) ;  /* 0xfffffffc00482947 */ /* 0x000fee000383ffff */
.L_x_24:
[----:B------:R-:W0:Y:S01]  /*1e60*/  LDC R0, c[0x0][0x28c] ;  /* 0x0000a300ff007b82 */ /* 0x000e220000000800 */
[----:B------:R1:W-:Y:S01]  /*1e70*/  SYNCS.ARRIVE.TRANS64.A1T0 RZ, [R61+UR44], RZ ;  /* 0x000000ff3dff79a7 */ /* 0x0003e2000810002c */
[----:B0-----:R-:W-:-:S13]  /*1e80*/  ISETP.GE.AND P1, PT, R0, 0x1, PT ;  /* 0x000000010000780c */ /* 0x001fda0003f26270 */
[----:B-1----:R-:W-:Y:S05]  /*1e90*/  @!P1 BRA `(.L_x_32) ;  /* 0x0000000000409947 */ /* 0x002fea0003800000 */
[----:B------:R-:W-:Y:S05]  /*1ea0*/  @!P0 BRA `(.L_x_33) ;  /* 0x0000000000048947 */ /* 0x000fea0003800000 */
[----:B------:R-:W-:Y:S01]  /*1eb0*/  BPT.TRAP 0x1 ;  /* 0x000000040000795c */ /* 0x000fe20000300000 */
.L_x_33:
[----:B------:R-:W-:Y:S01]  /*1ec0*/  ISETP.NE.AND P0, PT, R66, RZ, PT ;  /* 0x000000ff4200720c */ /* 0x000fe20003f05270 */
[----:B------:R-:W-:-:S12]  /*1ed0*/  IMAD.U32 R3, RZ, RZ, UR41 ;  /* 0x00000029ff037e24 */ /* 0x000fd8000f8e00ff */
[----:B------:R-:W-:-:S05]  /*1ee0*/  VOTEU.ANY UP0, P0 ;  /* 0x00000000003f7886 */ /* 0x000fca0000000100 */
[----:B------:R-:W-:Y:S02]  /*1ef0*/  @UP0 UIADD3 UR4, UR45, UR42, URZ ;  /* 0x0000002a2d040290 */ /* 0x000fe4000fffe03f */
[----:B------:R-:W-:-:S04]  /*1f00*/  UISETP.GT.U32.AND UP0, UPT, UR36, 0x1, UPT ;  /* 0x000000012400788c */ /* 0x000fc8000bf04070 */
[----:B------:R-:W-:-:S04]  /*1f10*/  IMAD.U32 R0, RZ, RZ, UR4 ;  /* 0x00000004ff007e24 */ /* 0x000fc8000f8e00ff */
[----:B------:R-:W-:-:S05]  /*1f20*/  @P0 IMAD.SHL.U32 R0, R0, 0x8, RZ ;  /* 0x0000000800000824 */ /* 0x000fca00078e00ff */
[----:B------:R-:W-:-:S04]  /*1f30*/  @P0 LOP3.LUT R0, R0, 0x18, RZ, 0xc0, !PT ;  /* 0x0000001800000812 */ /* 0x000fc800078ec0ff */
[----:B------:R-:W-:-:S04]  /*1f40*/  @P0 IADD3 R3, R3, 0x20, R0 ;  /* 0x0000002003030810 */ /* 0x000fc80007ffe000 */
[----:B------:R-:W-:-:S04]  /*1f50*/  @P0 PRMT R3, R22, 0x654, R3 ;  /* 0x0000065416030816 */ /* 0x000fc80000000003 */
[----:B------:R0:W-:Y:S01]  /*1f60*/  @P0 SYNCS.ARRIVE.TRANS64.RED.A1T0 RZ, [R3+URZ], RZ ;  /* 0x000000ff03ff09a7 */ /* 0x0001e2000810043f */
[----:B------:R-:W-:-:S13]  /*1f70*/  PLOP3.LUT P0, PT, PT, PT, UP0, 0x80, 0x0 ;  /* 0x000000000000781c */ /* 0x000fda0003f0f008 */
[----:B0-----:R-:W-:Y:S05]  /*1f80*/  @P0 BRA `(.L_x_32) ;  /* 0x0000000000040947 */ /* 0x001fea0003800000 */
[----:B------:R-:W-:Y:S01]  /*1f90*/  BPT.TRAP 0x1 ;  /* 0x000000040000795c */ /* 0x000fe20000300000 */
.L_x_32:
[----:B------:R-:W-:Y:S01]  /*1fa0*/  SHF.L.U32 R3, R67, 0x1f, RZ ;  /* 0x0000001f43037819 */ /* 0x000fe200000006ff */
[----:B------:R-:W-:Y:S01]  /*1fb0*/  UIADD3 UR42, UR40, UR42, URZ ;  /* 0x0000002a282a7290 */ /* 0x000fe2000fffe03f */
[----:B------:R-:W0:Y:S01]  /*1fc0*/  LDC R14, c[0x0][0x288] ;  /* 0x0000a200ff0e7b82 */ /* 0x000e220000000800 */
[----:B------:R-:W-:Y:S02]  /*1fd0*/  IMAD.SHL.U32 R8, R59, 0x2, RZ ;  /* 0x000000023b087824 */ /* 0x000fe400078e00ff */
[----:B------:R-:W-:Y:S02]  /*1fe0*/  USHF.R.U32.HI UR4, URZ, 0x2, UR42 ;  /* 0x000000023f047899 */ /* 0x000fe4000801162a */
[----:B------:R-:W-:Y:S01]  /*1ff0*/  UISETP.GT.U32.AND UP0, UPT, UR42, 0x3, UPT ;  /* 0x000000032a00788c */ /* 0x000fe2000bf04070 */
[----:B------:R-:W-:Y:S01]  /*2000*/  SHF.R.S32.HI R9, RZ, 0x1f, R8 ;  /* 0x0000001fff097819 */ /* 0x000fe20000011408 */
[----:B------:R-:W-:Y:S01]  /*2010*/  ULOP3.LUT UR4, UR4, 0x1, URZ, 0xc0, !UPT ;  /* 0x0000000104047892 */ /* 0x000fe2000f8ec03f */
[----:B------:R-:W1:Y:S01]  /*2020*/  SYNCS.PHASECHK.TRANS64.TRYWAIT P0, [R62+UR43+0x10], R3 ;  /* 0x000010033e0075a7 */ /* 0x000e62000800016b */
[----:B------:R-:W-:-:S02]  /*2030*/  UISETP.LT.U32.AND UP0, UPT, UR40, 0x4, UP0 ;  /* 0x000000042800788c */ /* 0x000fc40008701070 */
[----:B------:R-:W-:Y:S02]  /*2040*/  UISETP.NE.U32.AND UP1, UPT, UR4, 0x1, UPT ;  /* 0x000000010400788c */ /* 0x000fe4000bf25070 */
[----:B------:R-:W-:Y:S02]  /*2050*/  USEL UR5, URZ, 0x1, !UP0 ;  /* 0x000000013f057887 */ /* 0x000fe4000c000000 */
[----:B------:R-:W-:Y:S02]  /*2060*/  UISETP.GT.U32.AND UP1, UPT, UR40, 0x3, !UP1 ;  /* 0x000000032800788c */ /* 0x000fe4000cf24070 */
[----:B------:R-:W-:Y:S02]  /*2070*/  ULOP3.LUT UR42, UR42, 0x3, URZ, 0xc0, !UPT ;  /* 0x000000032a2a7892 */ /* 0x000fe4000f8ec03f */
[----:B------:R-:W-:-:S04]  /*2080*/  USEL UR4, URZ, 0x1, !UP1 ;  /* 0x000000013f047887 */ /* 0x000fc8000c800000 */
[----:B------:R-:W-:Y:S01]  /*2090*/  ULOP3.LUT UR46, UR4, UR46, UR5, 0x96, !UPT ;  /* 0x0000002e042e7292 */ /* 0x000fe2000f8e9605 */
[----:B01----:R-:W-:Y:S11]  /*20a0*/  @!P0 BRA `(.L_x_34) ;  /* 0x0000003400848947 */ /* 0x003ff60003800000 */
.L_x_128:
[----:B0-----:R-:W-:Y:S01]  /*20b0*/  IMAD.SHL.U32 R3, R19, 0x40, RZ ;  /* 0x0000004013037824 */ /* 0x001fe200078e00ff */
[----:B------:R-:W-:Y:S01]  /*20c0*/  ULDC UR6, c[0x0][0x284] ;  /* 0x0000a10000067ab9 */ /* 0x000fe20000000800 */
[----:B------:R-:W-:Y:S01]  /*20d0*/  IMAD.SHL.U32 R15, R18, 0x40, RZ ;  /* 0x00000040120f7824 */ /* 0x000fe200078e00ff */
[----:B------:R-:W-:Y:S01]  /*20e0*/  SHF.R.S32.HI R69, RZ, 0x1f, R2 ;  /* 0x0000001fff457819 */ /* 0x000fe20000011402 */
[----:B------:R-:W-:Y:S01]  /*20f0*/  ULDC.64 UR4, c[0x0][0x5d0] ;  /* 0x0001740000047ab9 */ /* 0x000fe20000000a00 */
[----:B------:R-:W-:Y:S01]  /*2100*/  ISETP.GE.AND P0, PT, R3, UR6, PT ;  /* 0x0000000603007c0c */ /* 0x000fe2000bf06270 */
[----:B------:R-:W-:Y:S01]  /*2110*/  IMAD.WIDE.U32 R4, R2, UR4, R8 ;  /* 0x0000000402047c25 */ /* 0x000fe2000f8e0008 */
[----:B------:R-:W-:Y:S02]  /*2120*/  SHF.R.S32.HI R68, RZ, 0x1f, R15 ;  /* 0x0000001fff447819 */ /* 0x000fe4000001140f */
[----:B------:R-:W-:Y:S01]  /*2130*/  ISETP.GE.OR P0, PT, R15, R14, P0 ;  /* 0x0000000e0f00720c */ /* 0x000fe20000706670 */
[----:B------:R-:W-:Y:S01]  /*2140*/  IMAD R7, R69, UR4, RZ ;  /* 0x0000000445077c24 */ /* 0x000fe2000f8e02ff */
[----:B------:R-:W-:-:S03]  /*2150*/  IADD3 R4, P1, R15, R4, RZ ;  /* 0x000000040f047210 */ /* 0x000fc60007f3e0ff */
[----:B------:R-:W-:-:S05]  /*2160*/  IMAD R7, R2, UR5, R7 ;  /* 0x0000000502077c24 */ /* 0x000fca000f8e0207 */
[----:B------:R-:W-:-:S03]  /*2170*/  IADD3.X R5, R68, R5, R7, P1, !PT ;  /* 0x0000000544057210 */ /* 0x000fc60000ffe407 */
[----:B------:R-:W-:Y:S05]  /*2180*/  @P0 BRA `(.L_x_35) ;  /* 0x0000001c00200947 */ /* 0x000fea0003800000 */
[----:B------:R-:W0:Y:S01]  /*2190*/  LDC.64 R10, c[0x0][0x5c8] ;  /* 0x00017200ff0a7b82 */ /* 0x000e220000000a00 */
[----:B------:R-:W-:Y:S01]  /*21a0*/  IMAD.WIDE R12, R19, 0x40, R56 ;  /* 0x00000040130c7825 */ /* 0x000fe200078e0238 */
[----:B------:R-:W-:Y:S01]  /*21b0*/  ULDC.64 UR4, c[0x0][0x5c0] ;  /* 0x0001700000047ab9 */ /* 0x000fe20000000a00 */
[----:B------:R-:W-:Y:S02]  /*21c0*/  BSSY B0, `(.L_x_35) ;  /* 0x00001c4000007945 */ /* 0x000fe40003800000 */
[-C--:B0-----:R-:W-:Y:S02]  /*21d0*/  IMAD R0, R13, R10.reuse, RZ ;  /* 0x0000000a0d007224 */ /* 0x081fe400078e02ff */
[----:B------:R-:W-:-:S04]  /*21e0*/  IMAD.WIDE.U32 R4, R12, R10, R4 ;  /* 0x0000000a0c047225 */ /* 0x000fc800078e0004 */
[----:B------:R-:W-:Y:S01]  /*21f0*/  IMAD R7, R12, R11, R0 ;  /* 0x0000000b0c077224 */ /* 0x000fe200078e0200 */
[----:B------:R-:W-:Y:S01]  /*2200*/  IADD3 R6, P0, R4, UR4, RZ ;  /* 0x0000000404067c10 */ /* 0x000fe2000ff1e0ff */
[----:B------:R-:W-:Y:S02]  /*2210*/  IMAD R0, R59, -0x2, R14 ;  /* 0xfffffffe3b007824 */ /* 0x000fe400078e020e */
[----:B------:R-:W-:Y:S01]  /*2220*/  IMAD.IADD R7, R5, 0x1, R7 ;  /* 0x0000000105077824 */ /* 0x000fe200078e0207 */
[----:B------:R-:W-:Y:S01]  /*2230*/  LEA R4, P1, R10, R6, 0x3 ;  /* 0x000000060a047211 */ /* 0x000fe200078218ff */
[----:B------:R-:W-:Y:S02]  /*2240*/  IMAD.IADD R14, R64, 0x1, -R3 ;  /* 0x00000001400e7824 */ /* 0x000fe400078e0a03 */
[----:B------:R-:W-:Y:S01]  /*2250*/  IMAD.IADD R70, R0, 0x1, -R15 ;  /* 0x0000000100467824 */ /* 0x000fe200078e0a0f */
[----:B------:R-:W-:Y:S02]  /*2260*/  IADD3.X R7, R7, UR5, RZ, P0, !PT ;  /* 0x0000000507077c10 */ /* 0x000fe400087fe4ff */
[----:B-----5:R-:W-:-:S02]  /*2270*/  ISETP.NE.AND P0, PT, R58, RZ, PT ;  /* 0x000000ff3a00720c */ /* 0x020fc40003f05270 */
[----:B------:R-:W-:-:S11]  /*2280*/  LEA.HI.X R5, R10, R7, R11, 0x3, P1 ;  /* 0x000000070a057211 */ /* 0x000fd600008f1c0b */
[----:B------:R-:W-:Y:S05]  /*2290*/  @!P0 BRA `(.L_x_36) ;  /* 0x0000001400188947 */ /* 0x000fea0003800000 */
[----:B------:R-:W0:Y:S01]  /*22a0*/  LDC.64 R18, c[0x0][0x5b0] ;  /* 0x00016c00ff127b82 */ /* 0x000e220000000a00 */
[----:B------:R-:W-:Y:S01]  /*22b0*/  ULDC.64 UR4, c[0x0][0x5b8] ;  /* 0x00016e0000047ab9 */ /* 0x000fe20000000a00 */
[----:B------:R-:W-:Y:S01]  /*22c0*/  ISETP.GE.AND P3, PT, R70, 0x1, PT ;  /* 0x000000014600780c */ /* 0x000fe20003f66270 */
[----:B------:R-:W-:Y:S01]  /*22d0*/  IMAD.WIDE.U32 R8, R2, UR4, R8 ;  /* 0x0000000402087c25 */ /* 0x000fe2000f8e0008 */
[----:B------:R-:W-:Y:S02]  /*22e0*/  BSSY B1, `(.L_x_37) ;  /* 0x000000e000017945 */ /* 0x000fe40003800000 */
[----:B------:R-:W-:Y:S01]  /*22f0*/  ISETP.LT.OR P1, PT, R14, 0x1, !P3 ;  /* 0x000000010e00780c */ /* 0x000fe20005f21670 */
[----:B------:R-:W-:Y:S01]  /*2300*/  IMAD R3, R69, UR4, RZ ;  /* 0x0000000445037c24 */ /* 0x000fe2000f8e02ff */
[----:B------:R-:W1:Y:S01]  /*2310*/  LDC.64 R20, c[0x0][0x5a8] ;  /* 0x00016a00ff147b82 */ /* 0x000e620000000a00 */
[----:B------:R-:W-:Y:S02]  /*2320*/  IADD3 R10, P0, R15, R8, RZ ;  /* 0x000000080f0a7210 */ /* 0x000fe40007f1e0ff */
[----:B------:R-:W-:-:S05]  /*2330*/  IMAD R3, R2, UR5, R3 ;  /* 0x0000000502037c24 */ /* 0x000fca000f8e0203 */
[----:B------:R-:W-:Y:S01]  /*2340*/  IADD3.X R11, R68, R9, R3, P0, !PT ;  /* 0x00000009440b7210 */ /* 0x000fe200007fe403 */
[-C--:B0-----:R-:W-:Y:S02]  /*2350*/  IMAD R0, R13, R18.reuse, RZ ;  /* 0x000000120d007224 */ /* 0x081fe400078e02ff */
[----:B------:R-:W-:-:S04]  /*2360*/  IMAD.WIDE.U32 R2, R12, R18, R10 ;  /* 0x000000120c027225 */ /* 0x000fc800078e000a */
[----:B------:R-:W-:Y:S01]  /*2370*/  IMAD R15, R12, R19, R0 ;  /* 0x000000130c0f7224 */ /* 0x000fe200078e0200 */
[----:B-1----:R-:W-:-:S04]  /*2380*/  IADD3 R2, P0, R2, R20, RZ ;  /* 0x0000001402027210 */ /* 0x002fc80007f1e0ff */
[----:B------:R-:W-:Y:S01]  /*2390*/  IADD3.X R3, R21, R3, R15, P0, !PT ;  /* 0x0000000315037210 */ /* 0x000fe200007fe40f */
[----:B------:R-:W-:Y:S08]  /*23a0*/  @P1 BRA `(.L_x_38) ;  /* 0x0000000000041947 */ /* 0x000ff00003800000 */
[----:B------:R0:W5:Y:S02]  /*23b0*/  LDG.E.U8 R65, desc[UR52][R2.64] ;  /* 0x0000003402417981 */ /* 0x000164000c1e1100 */
.L_x_38:
[----:B------:R-:W-:Y:S05]  /*23c0*/  BSYNC B1 ;  /* 0x0000000000017941 */ /* 0x000fea0003800000 */
.L_x_37:
[----:B-----5:R-:W-:Y:S01]  /*23d0*/  LOP3.LUT R0, R65, 0xffff, RZ, 0xc0, !PT ;  /* 0x0000ffff41007812 */ /* 0x020fe200078ec0ff */
[----:B------:R-:W-:Y:S01]  /*23e0*/  IMAD.SHL.U32 R8, R18, 0x8, RZ ;  /* 0x0000000812087824 */ /* 0x000fe200078e00ff */
[----:B------:R-:W-:Y:S01]  /*23f0*/  ISETP.GE.AND P2, PT, R70, 0x2, PT ;  /* 0x000000024600780c */ /* 0x000fe20003f46270 */
[----:B------:R-:W-:Y:S01]  /*2400*/  BSSY B1, `(.L_x_39) ;  /* 0x000000e000017945 */ /* 0x000fe20003800000 */
[----:B------:R-:W-:Y:S02]  /*2410*/  PRMT R13, R0, 0x8880, RZ ;  /* 0x00008880000d7816 */ /* 0x000fe400000000ff */
[----:B------:R-:W-:Y:S02]  /*2420*/  ISETP.LT.OR P0, PT, R14, 0x1, !P2 ;  /* 0x000000010e00780c */ /* 0x000fe40005701670 */
[----:B------:R-:W-:Y:S01]  /*2430*/  SHF.L.U64.HI R9, R18, 0x3, R19 ;  /* 0x0000000312097819 */ /* 0x000fe20000010213 */
[----:B------:R-:W-:-:S04]  /*2440*/  IMAD R0, R13, R58, RZ ;  /* 0x0000003a0d007224 */ /* 0x000fc800078e02ff */
[----:B------:R-:W-:Y:S02]  /*2450*/  @!P1 IMAD R13, R24, R23, R0 ;  /* 0x00000017180d9224 */ /* 0x000fe400078e0200 */
[----:B------:R-:W-:-:S03]  /*2460*/  IMAD.WIDE.U32 R8, R12, R18, R8 ;  /* 0x000000120c087225 */ /* 0x000fc600078e0008 */
[----:B------:R1:W-:Y:S01]  /*2470*/  @!P1 STG.E.U8 desc[UR52][R6.64], R13 ;  /* 0x0000000d06009986 */ /* 0x0003e2000c101134 */
[----:B------:R-:W-:Y:S01]  /*2480*/  IMAD.IADD R12, R15, 0x1, R9 ;  /* 0x000000010f0c7824 */ /* 0x000fe200078e0209 */
[----:B------:R-:W-:Y:S01]  /*2490*/  IADD3 R8, P4, P5, R10, R20, R8 ;  /* 0x000000140a087210 */ /* 0x000fe20007d9e008 */
[----:B------:R-:W-:-:S12]  /*24a0*/  @P0 BRA `(.L_x_40) ;  /* 0x00000000000c0947 */ /* 0x000fd80003800000 */
[----:B------:R-:W1:Y:S02]  /*24b0*/  LDG.E.U8 R65, desc[UR52][R2.64+0x1] ;  /* 0x0000013402417981 */ /* 0x000e64000c1e1100 */
[----:B-1----:R-:W-:-:S05]  /*24c0*/  PRMT R13, R65, 0x8880, RZ ;  /* 0x00008880410d7816 */ /* 0x002fca00000000ff */
[----:B------:R-:W-:-:S07]  /*24d0*/  IMAD R0, R13, R58, RZ ;  /* 0x0000003a0d007224 */ /* 0x000fce00078e02ff */
.L_x_40:
[----:B------:R-:W-:Y:S05]  /*24e0*/  BSYNC B1 ;  /* 0x0000000000017941 */ /* 0x000fea0003800000 */
.L_x_39:
[----:B------:R-:W-:Y:S01]  /*24f0*/  ISETP.LT.OR P3, PT, R14, 0x9, !P3 ;  /* 0x000000090e00780c */ /* 0x000fe20005f61670 */
[----:B------:R-:W-:Y:S01]  /*2500*/  @!P0 IMAD R25, R25, R23, R0 ;  /* 0x0000001719198224 */ /* 0x000fe200078e0200 */
[C---:B------:R-:W-:Y:S01]  /*2510*/  ISETP.GE.AND P1, PT, R70.reuse, 0x9, PT ;  /* 0x000000094600780c */ /* 0x040fe20003f26270 */
[----:B------:R-:W-:Y:S01]  /*2520*/  BSSY B1, `(.L_x_41) ;  /* 0x000000b000017945 */ /* 0x000fe20003800000 */
[----:B------:R-:W-:Y:S02]  /*2530*/  IADD3.X R9, R11, R21, R12, P4, P5 ;  /* 0x000000150b097210 */ /* 0x000fe400027ea40c */
[----:B------:R2:W-:Y:S01]  /*2540*/  @!P0 STG.E.U8 desc[UR52][R6.64+0x1], R25 ;  /* 0x0000011906008986 */ /* 0x0005e2000c101134 */
[----:B------:R-:W-:Y:S02]  /*2550*/  ISETP.GE.AND P0, PT, R70, 0xa, PT ;  /* 0x0000000a4600780c */ /* 0x000fe40003f06270 */
[C---:B------:R-:W-:Y:S02]  /*2560*/  ISETP.LT.OR P2, PT, R14.reuse, 0x9, !P2 ;  /* 0x000000090e00780c */ /* 0x040fe40005741670 */
[----:B------:R-:W-:-:S02]  /*2570*/  ISETP.LT.OR P5, PT, R14, 0x1, !P1 ;  /* 0x000000010e00780c */ /* 0x000fc40004fa1670 */
[----:B------:R-:W-:Y:S01]  /*2580*/  ISETP.LT.OR P4, PT, R14, 0x1, !P0 ;  /* 0x000000010e00780c */ /* 0x000fe20004781670 */
[----:B------:R-:W-:-:S12]  /*2590*/  @P3 BRA `(.L_x_42) ;  /* 0x00000000000c3947 */ /* 0x000fd80003800000 */
[----:B------:R-:W3:Y:S02]  /*25a0*/  LDG.E.U8 R65, desc[UR52][R8.64] ;  /* 0x0000003408417981 */ /* 0x000ee4000c1e1100 */
[----:B---3--:R-:W-:-:S05]  /*25b0*/  PRMT R11, R65, 0x8880, RZ ;  /* 0x00008880410b7816 */ /* 0x008fca00000000ff */
[----:B------:R-:W-:-:S07]  /*25c0*/  IMAD R0, R11, R58, RZ ;  /* 0x0000003a0b007224 */ /* 0x000fce00078e02ff */
.L_x_42:
[----:B------:R-:W-:Y:S05]  /*25d0*/  BSYNC B1 ;  /* 0x0000000000017941 */ /* 0x000fea0003800000 */
.L_x_41:
[----:B------:R-:W-:Y:S01]  /*25e0*/  @!P3 IMAD R11, R26, R23, R0 ;  /* 0x000000171a0bb224 */ /* 0x000fe200078e0200 */
[----:B------:R-:W-:Y:S04]  /*25f0*/  BSSY B1, `(.L_x_43) ;  /* 0x0000006000017945 */ /* 0x000fe80003800000 */
[----:B------:R3:W-:Y:S01]  /*2600*/  @!P3 STG.E.U8 desc[UR52][R4.64], R11 ;  /* 0x0000000b0400b986 */ /* 0x0007e2000c101134 */
[----:B------:R-:W-:Y:S05]  /*2610*/  @P2 BRA `(.L_x_44) ;  /* 0x00000000000c2947 */ /* 0x000fea0003800000 */
[----:B------:R-:W3:Y:S02]  /*2620*/  LDG.E.U8 R65, desc[UR52][R8.64+0x1] ;  /* 0x0000013408417981 */ /* 0x000ee4000c1e1100 */
[----:B---3--:R-:W-:-:S05]  /*2630*/  PRMT R11, R65, 0x8880, RZ ;  /* 0x00008880410b7816 */ /* 0x008fca00000000ff */
[----:B------:R-:W-:-:S07]  /*2640*/  IMAD R0, R11, R58, RZ ;  /* 0x0000003a0b007224 */ /* 0x000fce00078e02ff */
.L_x_44:
[----:B------:R-:W-:Y:S05]  /*2650*/  BSYNC B1 ;  /* 0x0000000000017941 */ /* 0x000fea0003800000 */
.L_x_43:
[----:B------:R-:W-:Y:S01]  /*2660*/  @!P2 IMAD R27, R27, R23, R0 ;  /* 0x000000171b1ba224 */ /* 0x000fe200078e0200 */
[----:B------:R-:W-:Y:S04]  /*2670*/  BSSY B1, `(.L_x_45) ;  /* 0x0000006000017945 */ /* 0x000fe80003800000 */
[----:B------:R4:W-:Y:S01]  /*2680*/  @!P2 STG.E.U8 desc[UR52][R4.64+0x1], R27 ;  /* 0x0000011b0400a986 */ /* 0x0009e2000c101134 */
[----:B------:R-:W-:Y:S05]  /*2690*/  @P5 BRA `(.L_x_46) ;  /* 0x00000000000c5947 */ /* 0x000fea0003800000 */
[----:B------:R-:W3:Y:S02]  /*26a0*/  LDG.E.U8 R65, desc[UR52][R2.64+0x8] ;  /* 0x0000083402417981 */ /* 0x000ee4000c1e1100 */
[----:B---3--:R-:W-:-:S05]  /*26b0*/  PRMT R11, R65, 0x8880, RZ ;  /* 0x00008880410b7816 */ /* 0x008fca00000000ff */
[----:B------:R-:W-:-:S07]  /*26c0*/  IMAD R0, R11, R58, RZ ;  /* 0x0000003a0b007224 */ /* 0x000fce00078e02ff */
.L_x_46:
[----:B------:R-:W-:Y:S05]  /*26d0*/  BSYNC B1 ;  /* 0x0000000000017941 */ /* 0x000fea0003800000 */
.L_x_45:
[----:B---3--:R-:W-:Y:S01]  /*26e0*/  @!P5 IMAD R11, R28, R23, R0 ;  /* 0x000000171c0bd224 */ /* 0x008fe200078e0200 */
[----:B------:R-:W-:Y:S04]  /*26f0*/  BSSY B1, `(.L_x_47) ;  /* 0x0000006000017945 */ /* 0x000fe80003800000 */
[----:B------:R3:W-:Y:S01]  /*2700*/  @!P5 STG.E.U8 desc[UR52][R6.64+0x8], R11 ;  /* 0x0000080b0600d986 */ /* 0x0007e2000c101134 */
[----:B------:R-:W-:Y:S05]  /*2710*/  @P4 BRA `(.L_x_48) ;  /* 0x00000000000c4947 */ /* 0x000fea0003800000 */
[----:B------:R-:W3:Y:S02]  /*2720*/  LDG.E.U8 R65, desc[UR52][R2.64+0x9] ;  /* 0x0000093402417981 */ /* 0x000ee4000c1e1100 */
[----:B---3--:R-:W-:-:S05]  /*2730*/  PRMT R11, R65, 0x8880, RZ ;  /* 0x00008880410b7816 */ /* 0x008fca00000000ff */
[----:B------:R-:W-:-:S07]  /*2740*/  IMAD R0, R11, R58, RZ ;  /* 0x0000003a0b007224 */ /* 0x000fce00078e02ff */
.L_x_48:
[----:B------:R-:W-:Y:S05]  /*2750*/  BSYNC B1 ;  /* 0x0000000000017941 */ /* 0x000fea0003800000 */
.L_x_47:
[----:B------:R-:W-:Y:S01]  /*2760*/  ISETP.LT.OR P1, PT, R14, 0x9, !P1 ;  /* 0x000000090e00780c */ /* 0x000fe20004f21670 */
[----:B------:R-:W-:Y:S01]  /*2770*/  @!P4 IMAD R29, R29, R23, R0 ;  /* 0x000000171d1dc224 */ /* 0x000fe200078e0200 */
[C---:B------:R-:W-:Y:S01]  /*2780*/  ISETP.GE.AND P3, PT, R70.reuse, 0x11, PT ;  /* 0x000000114600780c */ /* 0x040fe20003f66270 */
[----:B------:R-:W-:Y:S01]  /*2790*/  BSSY B1, `(.L_x_49) ;  /* 0x000000a000017945 */ /* 0x000fe20003800000 */
[----:B------:R-:W-:Y:S02]  /*27a0*/  ISETP.GE.AND P2, PT, R70, 0x12, PT ;  /* 0x000000124600780c */ /* 0x000fe40003f46270 */
[----:B------:R0:W-:Y:S01]  /*27b0*/  @!P4 STG.E.U8 desc[UR52][R6.64+0x9], R29 ;  /* 0x0000091d0600c986 */ /* 0x0001e2000c101134 */
[C---:B------:R-:W-:Y:S02]  /*27c0*/  ISETP.LT.OR P0, PT, R14.reuse, 0x9, !P0 ;  /* 0x000000090e00780c */ /* 0x040fe40004701670 */
[C---:B------:R-:W-:Y:S02]  /*27d0*/  ISETP.LT.OR P5, PT, R14.reuse, 0x1, !P3 ;  /* 0x000000010e00780c */ /* 0x040fe40005fa1670 */
[----:B------:R-:W-:-:S02]  /*27e0*/  ISETP.LT.OR P4, PT, R14, 0x1, !P2 ;  /* 0x000000010e00780c */ /* 0x000fc40005781670 */
[----:B------:R-:W-:Y:S11]  /*27f0*/  @P1 BRA `(.L_x_50) ;  /* 0x00000000000c1947 */ /* 0x000ff60003800000 */
[----:B------:R-:W3:Y:S02]  /*2800*/  LDG.E.U8 R65, desc[UR52][R8.64+0x8] ;  /* 0x0000083408417981 */ /* 0x000ee4000c1e1100 */
[----:B---3--:R-:W-:-:S05]  /*2810*/  PRMT R11, R65, 0x8880, RZ ;  /* 0x00008880410b7816 */ /* 0x008fca00000000ff */
[----:B------:R-:W-:-:S07]  /*2820*/  IMAD R0, R11, R58, RZ ;  /* 0x0000003a0b007224 */ /* 0x000fce00078e02ff */
.L_x_50:
[----:B------:R-:W-:Y:S05]  /*2830*/  BSYNC B1 ;  /* 0x0000000000017941 */ /* 0x000fea0003800000 */
.L_x_49:
[----:B---3--:R-:W-:Y:S01]  /*2840*/  @!P1 IMAD R11, R30, R23, R0 ;  /* 0x000000171e0b9224 */ /* 0x008fe200078e0200 */
[----:B------:R-:W-:Y:S04]  /*2850*/  BSSY B1, `(.L_x_51) ;  /* 0x0000006000017945 */ /* 0x000fe80003800000 */
[----:B------:R3:W-:Y:S01]  /*2860*/  @!P1 STG.E.U8 desc[UR52][R4.64+0x8], R11 ;  /* 0x0000080b04009986 */ /* 0x0007e2000c101134 */
[----:B------:R-:W-:Y:S05]  /*2870*/  @P0 BRA `(.L_x_52) ;  /* 0x00000000000c0947 */ /* 0x000fea0003800000 */
[----:B------:R-:W3:Y:S02]  /*2880*/  LDG.E.U8 R65, desc[UR52][R8.64+0x9] ;  /* 0x0000093408417981 */ /* 0x000ee4000c1e1100 */
[----:B---3--:R-:W-:-:S05]  /*2890*/  PRMT R11, R65, 0x8880, RZ ;  /* 0x00008880410b7816 */ /* 0x008fca00000000ff */
[----:B------:R-:W-:-:S07]  /*28a0*/  IMAD R0, R11, R58, RZ ;  /* 0x0000003a0b007224 */ /* 0x000fce00078e02ff */
.L_x_52:
[----:B------:R-:W-:Y:S05]  /*28b0*/  BSYNC B1 ;  /* 0x0000000000017941 */ /* 0x000fea0003800000 */
.L_x_51:
[----:B------:R-:W-:Y:S01]  /*28c0*/  @!P0 IMAD R31, R31, R23, R0 ;  /* 0x000000171f1f8224 */ /* 0x000fe200078e0200 */
[----:B------:R-:W-:Y:S04]  /*28d0*/  BSSY B1, `(.L_x_53) ;  /* 0x0000006000017945 */ /* 0x000fe80003800000 */
[----:B------:R0:W-:Y:S01]  /*28e0*/  @!P0 STG.E.U8 desc[UR52][R4.64+0x9], R31 ;  /* 0x0000091f04008986 */ /* 0x0001e2000c101134 */
[----:B------:R-:W-:Y:S05]  /*28f0*/  @P5 BRA `(.L_x_54) ;  /* 0x00000000000c5947 */ /* 0x000fea0003800000 */
[----:B------:R-:W3:Y:S02]  /*2900*/  LDG.E.U8 R65, desc[UR52][R2.64+0x10] ;  /* 0x0000103402417981 */ /* 0x000ee4000c1e1100 */
[----:B---3--:R-:W-:-:S05]  /*2910*/  PRMT R11, R65, 0x8880, RZ ;  /* 0x00008880410b7816 */ /* 0x008fca00000000ff */
[----:B------:R-:W-:-:S07]  /*2920*/  IMAD R0, R11, R58, RZ ;  /* 0x0000003a0b007224 */ /* 0x000fce00078e02ff */
.L_x_54:
[----:B------:R-:W-:Y:S05]  /*2930*/  BSYNC B1 ;  /* 0x0000000000017941 */ /* 0x000fea0003800000 */
.L_x_53:
[----:B---3--:R-:W-:Y:S01]  /*2940*/  @!P5 IMAD R11, R32, R23, R0 ;  /* 0x00000017200bd224 */ /* 0x008fe200078e0200 */
[----:B------:R-:W-:Y:S04]  /*2950*/  BSSY B1, `(.L_x_55) ;  /* 0x0000006000017945 */ /* 0x000fe80003800000 */
[----:B------:R3:W-:Y:S01]  /*2960*/  @!P5 STG.E.U8 desc[UR52][R6.64+0x10], R11 ;  /* 0x0000100b0600d986 */ /* 0x0007e2000c101134 */
[----:B------:R-:W-:Y:S05]  /*2970*/  @P4 BRA `(.L_x_56) ;  /* 0x00000000000c4947 */ /* 0x000fea0003800000 */
[----:B------:R-:W3:Y:S02]  /*2980*/  LDG.E.U8 R65, desc[UR52][R2.64+0x11] ;  /* 0x0000113402417981 */ /* 0x000ee4000c1e1100 */
[----:B---3--:R-:W-:-:S05]  /*2990*/  PRMT R11, R65, 0x8880, RZ ;  /* 0x00008880410b7816 */ /* 0x008fca00000000ff */
[----:B------:R-:W-:-:S07]  /*29a0*/  IMAD R0, R11, R58, RZ ;  /* 0x0000003a0b007224 */ /* 0x000fce00078e02ff */
.L_x_56:
[----:B------:R-:W-:Y:S05]  /*29b0*/  BSYNC B1 ;  /* 0x0000000000017941 */ /* 0x000fea0003800000 */
.L_x_55:
        /* <DEDUP_REMOVED lines=13> */
.L_x_58:
[----:B------:R-:W-:Y:S05]  /*2a90*/  BSYNC B1 ;  /* 0x0000000000017941 */ /* 0x000fea0003800000 */
.L_x_57:
[----:B---3--:R-:W-:Y:S01]  /*2aa0*/  @!P3 IMAD R11, R34, R23, R0 ;  /* 0x00000017220bb224 */ /* 0x008fe200078e0200 */
[----:B------:R-:W-:Y:S04]  /*2ab0*/  BSSY B1, `(.L_x_59) ;  /* 0x0000006000017945 */ /* 0x000fe80003800000 */
[----:B------:R3:W-:Y:S01]  /*2ac0*/  @!P3 STG.E.U8 desc[UR52][R4.64+0x10], R11 ;  /* 0x0000100b0400b986 */ /* 0x0007e2000c101134 */
[----:B------:R-:W-:Y:S05]  /*2ad0*/  @P2 BRA `(.L_x_60) ;  /* 0x00000000000c2947 */ /* 0x000fea0003800000 */
[----:B------:R-:W3:Y:S02]  /*2ae0*/  LDG.E.U8 R65, desc[UR52][R8.64+0x11] ;  /* 0x0000113408417981 */ /* 0x000ee4000c1e1100 */
[----:B---3--:R-:W-:-:S05]  /*2af0*/  PRMT R11, R65, 0x8880, RZ ;  /* 0x00008880410b7816 */ /* 0x008fca00000000ff */
[----:B------:R-:W-:-:S07]  /*2b00*/  IMAD R0, R11, R58, RZ ;  /* 0x0000003a0b007224 */ /* 0x000fce00078e02ff */
.L_x_60:
[----:B------:R-:W-:Y:S05]  /*2b10*/  BSYNC B1 ;  /* 0x0000000000017941 */ /* 0x000fea0003800000 */
.L_x_59:
[----:B------:R-:W-:Y:S01]  /*2b20*/  @!P2 IMAD R35, R35, R23, R0 ;  /* 0x000000172323a224 */ /* 0x000fe200078e0200 */
[----:B------:R-:W-:Y:S04]  /*2b30*/  BSSY B1, `(.L_x_61) ;  /* 0x0000006000017945 */ /* 0x000fe80003800000 */
[----:B------:R0:W-:Y:S01]  /*2b40*/  @!P2 STG.E.U8 desc[UR52][R4.64+0x11], R35 ;  /* 0x000011230400a986 */ /* 0x0001e2000c101134 */
[----:B------:R-:W-:Y:S05]  /*2b50*/  @P5 BRA `(.L_x_62) ;  /* 0x00000000000c5947 */ /* 0x000fea0003800000 */
[----:B------:R-:W3:Y:S02]  /*2b60*/  LDG.E.U8 R65, desc[UR52][R2.64+0x18] ;  /* 0x0000183402417981 */ /* 0x000ee4000c1e1100 */
[----:B---3--:R-:W-:-:S05]  /*2b70*/  PRMT R11, R65, 0x8880, RZ ;  /* 0x00008880410b7816 */ /* 0x008fca00000000ff */
[----:B------:R-:W-:-:S07]  /*2b80*/  IMAD R0, R11, R58, RZ ;  /* 0x0000003a0b007224 */ /* 0x000fce00078e02ff */
.L_x_62:
[----:B------:R-:W-:Y:S05]  /*2b90*/  BSYNC B1 ;  /* 0x0000000000017941 */ /* 0x000fea0003800000 */
.L_x_61:
[----:B---3--:R-:W-:Y:S01]  /*2ba0*/  @!P5 IMAD R11, R36, R23, R0 ;  /* 0x00000017240bd224 */ /* 0x008fe200078e0200 */
[----:B------:R-:W-:Y:S04]  /*2bb0*/  BSSY B1, `(.L_x_63) ;  /* 0x0000006000017945 */ /* 0x000fe80003800000 */
[----:B------:R3:W-:Y:S01]  /*2bc0*/  @!P5 STG.E.U8 desc[UR52][R6.64+0x18], R11 ;  /* 0x0000180b0600d986 */ /* 0x0007e2000c101134 */
[----:B------:R-:W-:Y:S05]  /*2bd0*/  @P4 BRA `(.L_x_64) ;  /* 0x00000000000c4947 */ /* 0x000fea0003800000 */
[----:B------:R-:W3:Y:S02]  /*2be0*/  LDG.E.U8 R65, desc[UR52][R2.64+0x19] ;  /* 0x0000193402417981 */ /* 0x000ee4000c1e1100 */
[----:B---3--:R-:W-:-:S05]  /*2bf0*/  PRMT R11, R65, 0x8880, RZ ;  /* 0x00008880410b7816 */ /* 0x008fca00000000ff */
[----:B------:R-:W-:-:S07]  /*2c00*/  IMAD R0, R11, R58, RZ ;  /* 0x0000003a0b007224 */ /* 0x000fce00078e02ff */
.L_x_64:
[----:B------:R-:W-:Y:S05]  /*2c10*/  BSYNC B1 ;  /* 0x0000000000017941 */ /* 0x000fea0003800000 */
.L_x_63:
        /* <DEDUP_REMOVED lines=13> */
.L_x_66:
[----:B------:R-:W-:Y:S05]  /*2cf0*/  BSYNC B1 ;  /* 0x0000000000017941 */ /* 0x000fea0003800000 */
.L_x_65:
[----:B---3--:R-:W-:Y:S01]  /*2d00*/  @!P1 IMAD R11, R38, R23, R0 ;  /* 0x00000017260b9224 */ /* 0x008fe200078e0200 */
[----:B------:R-:W-:Y:S04]  /*2d10*/  BSSY B1, `(.L_x_67) ;  /* 0x0000006000017945 */ /* 0x000fe80003800000 */
[----:B------:R3:W-:Y:S01]  /*2d20*/  @!P1 STG.E.U8 desc[UR52][R4.64+0x18], R11 ;  /* 0x0000180b04009986 */ /* 0x0007e2000c101134 */
[----:B------:R-:W-:Y:S05]  /*2d30*/  @P4 BRA `(.L_x_68) ;  /* 0x00000000000c4947 */ /* 0x000fea0003800000 */
[----:B------:R-:W3:Y:S02]  /*2d40*/  LDG.E.U8 R65, desc[UR52][R8.64+0x19] ;  /* 0x0000193408417981 */ /* 0x000ee4000c1e1100 */
[----:B---3--:R-:W-:-:S05]  /*2d50*/  PRMT R11, R65, 0x8880, RZ ;  /* 0x00008880410b7816 */ /* 0x008fca00000000ff */
[----:B------:R-:W-:-:S07]  /*2d60*/  IMAD R0, R11, R58, RZ ;  /* 0x0000003a0b007224 */ /* 0x000fce00078e02ff */
.L_x_68:
[----:B------:R-:W-:Y:S05]  /*2d70*/  BSYNC B1 ;  /* 0x0000000000017941 */ /* 0x000fea0003800000 */
.L_x_67:
[----:B------:R-:W-:Y:S01]  /*2d80*/  @!P4 IMAD R39, R39, R23, R0 ;  /* 0x000000172727c224 */ /* 0x000fe200078e0200 */
[----:B------:R-:W-:Y:S04]  /*2d90*/  BSSY B1, `(.L_x_69) ;  /* 0x0000006000017945 */ /* 0x000fe80003800000 */
[----:B------:R0:W-:Y:S01]  /*2da0*/  @!P4 STG.E.U8 desc[UR52][R4.64+0x19], R39 ;  /* 0x000019270400c986 */ /* 0x0001e2000c101134 */
[----:B------:R-:W-:Y:S05]  /*2db0*/  @P5 BRA `(.L_x_70) ;  /* 0x00000000000c5947 */ /* 0x000fea0003800000 */
[----:B------:R-:W3:Y:S02]  /*2dc0*/  LDG.E.U8 R65, desc[UR52][R2.64+0x20] ;  /* 0x0000203402417981 */ /* 0x000ee4000c1e1100 */
[----:B---3--:R-:W-:-:S05]  /*2dd0*/  PRMT R11, R65, 0x8880, RZ ;  /* 0x00008880410b7816 */ /* 0x008fca00000000ff */
[----:B------:R-:W-:-:S07]  /*2de0*/  IMAD R0, R11, R58, RZ ;  /* 0x0000003a0b007224 */ /* 0x000fce00078e02ff */
.L_x_70:
[----:B------:R-:W-:Y:S05]  /*2df0*/  BSYNC B1 ;  /* 0x0000000000017941 */ /* 0x000fea0003800000 */
.L_x_69:
[----:B---3--:R-:W-:Y:S01]  /*2e00*/  @!P5 IMAD R11, R40, R23, R0 ;  /* 0x00000017280bd224 */ /* 0x008fe200078e0200 */
[----:B------:R-:W-:Y:S04]  /*2e10*/  BSSY B1, `(.L_x_71) ;  /* 0x0000006000017945 */ /* 0x000fe80003800000 */
[----:B------:R3:W-:Y:S01]  /*2e20*/  @!P5 STG.E.U8 desc[UR52][R6.64+0x20], R11 ;  /* 0x0000200b0600d986 */ /* 0x0007e2000c101134 */
[----:B------:R-:W-:Y:S05]  /*2e30*/  @P0 BRA `(.L_x_72) ;  /* 0x00000000000c0947 */ /* 0x000fea0003800000 */
[----:B------:R-:W3:Y:S02]  /*2e40*/  LDG.E.U8 R65, desc[UR52][R2.64+0x21] ;  /* 0x0000213402417981 */ /* 0x000ee4000c1e1100 */
[----:B---3--:R-:W-:-:S05]  /*2e50*/  PRMT R11, R65, 0x8880, RZ ;  /* 0x00008880410b7816 */ /* 0x008fca00000000ff */
[----:B------:R-:W-:-:S07]  /*2e60*/  IMAD R0, R11, R58, RZ ;  /* 0x0000003a0b007224 */ /* 0x000fce00078e02ff */
.L_x_72:
[----:B------:R-:W-:Y:S05]  /*2e70*/  BSYNC B1 ;  /* 0x0000000000017941 */ /* 0x000fea0003800000 */
.L_x_71:
        /* <DEDUP_REMOVED lines=13> */
.L_x_74:
[----:B------:R-:W-:Y:S05]  /*2f50*/  BSYNC B1 ;  /* 0x0000000000017941 */ /* 0x000fea0003800000 */
.L_x_73:
[----:B---3--:R-:W-:Y:S01]  /*2f60*/  @!P3 IMAD R11, R42, R23, R0 ;  /* 0x000000172a0bb224 */ /* 0x008fe200078e0200 */
[----:B------:R-:W-:Y:S04]  /*2f70*/  BSSY B1, `(.L_x_75) ;  /* 0x0000006000017945 */ /* 0x000fe80003800000 */
[----:B------:R3:W-:Y:S01]  /*2f80*/  @!P3 STG.E.U8 desc[UR52][R4.64+0x20], R11 ;  /* 0x0000200b0400b986 */ /* 0x0007e2000c101134 */
[----:B------:R-:W-:Y:S05]  /*2f90*/  @P2 BRA `(.L_x_76) ;  /* 0x00000000000c2947 */ /* 0x000fea0003800000 */
[----:B------:R-:W3:Y:S02]  /*2fa0*/  LDG.E.U8 R65, desc[UR52][R8.64+0x21] ;  /* 0x0000213408417981 */ /* 0x000ee4000c1e1100 */
[----:B---3--:R-:W-:-:S05]  /*2fb0*/  PRMT R11, R65, 0x8880, RZ ;  /* 0x00008880410b7816 */ /* 0x008fca00000000ff */
[----:B------:R-:W-:-:S07]  /*2fc0*/  IMAD R0, R11, R58, RZ ;  /* 0x0000003a0b007224 */ /* 0x000fce00078e02ff */
.L_x_76:
[----:B------:R-:W-:Y:S05]  /*2fd0*/  BSYNC B1 ;  /* 0x0000000000017941 */ /* 0x000fea0003800000 */
.L_x_75:
[----:B------:R-:W-:Y:S01]  /*2fe0*/  @!P2 IMAD R43, R43, R23, R0 ;  /* 0x000000172b2ba224 */ /* 0x000fe200078e0200 */
[----:B------:R-:W-:Y:S04]  /*2ff0*/  BSSY B1, `(.L_x_77) ;  /* 0x0000006000017945 */ /* 0x000fe80003800000 */
[----:B------:R0:W-:Y:S01]  /*3000*/  @!P2 STG.E.U8 desc[UR52][R4.64+0x21], R43 ;  /* 0x0000212b0400a986 */ /* 0x0001e2000c101134 */
[----:B------:R-:W-:Y:S05]  /*3010*/  @P0 BRA `(.L_x_78) ;  /* 0x00000000000c0947 */ /* 0x000fea0003800000 */
[----:B------:R-:W3:Y:S02]  /*3020*/  LDG.E.U8 R65, desc[UR52][R2.64+0x28] ;  /* 0x0000283402417981 */ /* 0x000ee4000c1e1100 */
[----:B---3--:R-:W-:-:S05]  /*3030*/  PRMT R11, R65, 0x8880, RZ ;  /* 0x00008880410b7816 */ /* 0x008fca00000000ff */
[----:B------:R-:W-:-:S07]  /*3040*/  IMAD R0, R11, R58, RZ ;  /* 0x0000003a0b007224 */ /* 0x000fce00078e02ff */
.L_x_78:
[----:B------:R-:W-:Y:S05]  /*3050*/  BSYNC B1 ;  /* 0x0000000000017941 */ /* 0x000fea0003800000 */
.L_x_77:
[----:B---3--:R-:W-:Y:S01]  /*3060*/  @!P0 IMAD R11, R44, R23, R0 ;  /* 0x000000172c0b8224 */ /* 0x008fe200078e0200 */
[----:B------:R-:W-:Y:S04]  /*3070*/  BSSY B1, `(.L_x_79) ;  /* 0x0000006000017945 */ /* 0x000fe80003800000 */
[----:B------:R3:W-:Y:S01]  /*3080*/  @!P0 STG.E.U8 desc[UR52][R6.64+0x28], R11 ;  /* 0x0000280b06008986 */ /* 0x0007e2000c101134 */
[----:B------:R-:W-:Y:S05]  /*3090*/  @P5 BRA `(.L_x_80) ;  /* 0x00000000000c5947 */ /* 0x000fea0003800000 */
[----:B------:R-:W3:Y:S02]  /*30a0*/  LDG.E.U8 R65, desc[UR52][R2.64+0x29] ;  /* 0x0000293402417981 */ /* 0x000ee4000c1e1100 */
[----:B---3--:R-:W-:-:S05]  /*30b0*/  PRMT R11, R65, 0x8880, RZ ;  /* 0x00008880410b7816 */ /* 0x008fca00000000ff */
[----:B------:R-:W-:-:S07]  /*30c0*/  IMAD R0, R11, R58, RZ ;  /* 0x0000003a0b007224 */ /* 0x000fce00078e02ff */
.L_x_80:
[----:B------:R-:W-:Y:S05]  /*30d0*/  BSYNC B1 ;  /* 0x0000000000017941 */ /* 0x000fea0003800000 */
.L_x_79:
        /* <DEDUP_REMOVED lines=13> */
.L_x_82:
[----:B------:R-:W-:Y:S05]  /*31b0*/  BSYNC B1 ;  /* 0x0000000000017941 */ /* 0x000fea0003800000 */
.L_x_81:
[----:B---3--:R-:W-:Y:S01]  /*31c0*/  @!P4 IMAD R11, R46, R23, R0 ;  /* 0x000000172e0bc224 */ /* 0x008fe200078e0200 */
[----:B------:R-:W-:Y:S04]  /*31d0*/  BSSY B1, `(.L_x_83) ;  /* 0x0000006000017945 */ /* 0x000fe80003800000 */
[----:B------:R3:W-:Y:S01]  /*31e0*/  @!P4 STG.E.U8 desc[UR52][R4.64+0x28], R11 ;  /* 0x0000280b0400c986 */ /* 0x0007e2000c101134 */
[----:B------:R-:W-:Y:S05]  /*31f0*/  @P1 BRA `(.L_x_84) ;  /* 0x00000000000c1947 */ /* 0x000fea0003800000 */
[----:B------:R-:W3:Y:S02]  /*3200*/  LDG.E.U8 R65, desc[UR52][R8.64+0x29] ;  /* 0x0000293408417981 */ /* 0x000ee4000c1e1100 */
[----:B---3--:R-:W-:-:S05]  /*3210*/  PRMT R11, R65, 0x8880, RZ ;  /* 0x00008880410b7816 */ /* 0x008fca00000000ff */
[----:B------:R-:W-:-:S07]  /*3220*/  IMAD R0, R11, R58, RZ ;  /* 0x0000003a0b007224 */ /* 0x000fce00078e02ff */
.L_x_84:
[----:B------:R-:W-:Y:S05]  /*3230*/  BSYNC B1 ;  /* 0x0000000000017941 */ /* 0x000fea0003800000 */
.L_x_83:
[----:B------:R-:W-:Y:S01]  /*3240*/  @!P1 IMAD R47, R47, R23, R0 ;  /* 0x000000172f2f9224 */ /* 0x000fe200078e0200 */
[----:B------:R-:W-:Y:S04]  /*3250*/  BSSY B1, `(.L_x_85) ;  /* 0x0000006000017945 */ /* 0x000fe80003800000 */
[----:B------:R0:W-:Y:S01]  /*3260*/  @!P1 STG.E.U8 desc[UR52][R4.64+0x29], R47 ;  /* 0x0000292f04009986 */ /* 0x0001e2000c101134 */
[----:B------:R-:W-:Y:S05]  /*3270*/  @P3 BRA `(.L_x_86) ;  /* 0x00000000000c3947 */ /* 0x000fea0003800000 */
[----:B------:R-:W3:Y:S02]  /*3280*/  LDG.E.U8 R65, desc[UR52][R2.64+0x30] ;  /* 0x0000303402417981 */ /* 0x000ee4000c1e1100 */
[----:B---3--:R-:W-:-:S05]  /*3290*/  PRMT R11, R65, 0x8880, RZ ;  /* 0x00008880410b7816 */ /* 0x008fca00000000ff */
[----:B------:R-:W-:-:S07]  /*32a0*/  IMAD R0, R11, R58, RZ ;  /* 0x0000003a0b007224 */ /* 0x000fce00078e02ff */
.L_x_86:
[----:B------:R-:W-:Y:S05]  /*32b0*/  BSYNC B1 ;  /* 0x0000000000017941 */ /* 0x000fea0003800000 */
.L_x_85:
[----:B---3--:R-:W-:Y:S01]  /*32c0*/  @!P3 IMAD R11, R48, R23, R0 ;  /* 0x00000017300bb224 */ /* 0x008fe200078e0200 */
[----:B------:R-:W-:Y:S04]  /*32d0*/  BSSY B1, `(.L_x_87) ;  /* 0x0000006000017945 */ /* 0x000fe80003800000 */
[----:B------:R3:W-:Y:S01]  /*32e0*/  @!P3 STG.E.U8 desc[UR52][R6.64+0x30], R11 ;  /* 0x0000300b0600b986 */ /* 0x0007e2000c101134 */
[----:B------:R-:W-:Y:S05]  /*32f0*/  @P5 BRA `(.L_x_88) ;  /* 0x00000000000c5947 */ /* 0x000fea0003800000 */
[----:B------:R-:W3:Y:S02]  /*3300*/  LDG.E.U8 R65, desc[UR52][R2.64+0x31] ;  /* 0x0000313402417981 */ /* 0x000ee4000c1e1100 */
[----:B---3--:R-:W-:-:S05]  /*3310*/  PRMT R11, R65, 0x8880, RZ ;  /* 0x00008880410b7816 */ /* 0x008fca00000000ff */
[----:B------:R-:W-:-:S07]  /*3320*/  IMAD R0, R11, R58, RZ ;  /* 0x0000003a0b007224 */ /* 0x000fce00078e02ff */
.L_x_88:
[----:B------:R-:W-:Y:S05]  /*3330*/  BSYNC B1 ;  /* 0x0000000000017941 */ /* 0x000fea0003800000 */
.L_x_87:
        /* <DEDUP_REMOVED lines=9> */
[----:B------:R-:W-:Y:S01]  /*33d0*/  ISETP.LT.OR P3, PT, R14, 0x9, !P3 ;  /* 0x000000090e00780c */ /* 0x000fe20005f61670 */
[----:B------:R-:W-:-:S12]  /*33e0*/  @P2 BRA `(.L_x_90) ;  /* 0x00000000000c2947 */ /* 0x000fd80003800000 */
[----:B------:R-:W3:Y:S02]  /*33f0*/  LDG.E.U8 R65, desc[UR52][R8.64+0x30] ;  /* 0x0000303408417981 */ /* 0x000ee4000c1e1100 */
[----:B---3--:R-:W-:-:S05]  /*3400*/  PRMT R11, R65, 0x8880, RZ ;  /* 0x00008880410b7816 */ /* 0x008fca00000000ff */
[----:B------:R-:W-:-:S07]  /*3410*/  IMAD R0, R11, R58, RZ ;  /* 0x0000003a0b007224 */ /* 0x000fce00078e02ff */
.L_x_90:
[----:B------:R-:W-:Y:S05]  /*3420*/  BSYNC B1 ;  /* 0x0000000000017941 */ /* 0x000fea0003800000 */
.L_x_89:
[----:B---3--:R-:W-:Y:S01]  /*3430*/  @!P2 IMAD R11, R50, R23, R0 ;  /* 0x00000017320ba224 */ /* 0x008fe200078e0200 */
[----:B------:R-:W-:Y:S04]  /*3440*/  BSSY B1, `(.L_x_91) ;  /* 0x0000006000017945 */ /* 0x000fe80003800000 */
[----:B------:R3:W-:Y:S01]  /*3450*/  @!P2 STG.E.U8 desc[UR52][R4.64+0x30], R11 ;  /* 0x0000300b0400a986 */ /* 0x0007e2000c101134 */
[----:B------:R-:W-:Y:S05]  /*3460*/  @P0 BRA `(.L_x_92) ;  /* 0x00000000000c0947 */ /* 0x000fea0003800000 */
[----:B------:R-:W3:Y:S02]  /*3470*/  LDG.E.U8 R65, desc[UR52][R8.64+0x31] ;  /* 0x0000313408417981 */ /* 0x000ee4000c1e1100 */
[----:B---3--:R-:W-:-:S05]  /*3480*/  PRMT R11, R65, 0x8880, RZ ;  /* 0x00008880410b7816 */ /* 0x008fca00000000ff */
[----:B------:R-:W-:-:S07]  /*3490*/  IMAD R0, R11, R58, RZ ;  /* 0x0000003a0b007224 */ /* 0x000fce00078e02ff */
.L_x_92:
[----:B------:R-:W-:Y:S05]  /*34a0*/  BSYNC B1 ;  /* 0x0000000000017941 */ /* 0x000fea0003800000 */
.L_x_91:
[----:B------:R-:W-:Y:S01]  /*34b0*/  @!P0 IMAD R51, R51, R23, R0 ;  /* 0x0000001733338224 */ /* 0x000fe200078e0200 */
[----:B------:R-:W-:Y:S04]  /*34c0*/  BSSY B1, `(.L_x_93) ;  /* 0x0000006000017945 */ /* 0x000fe80003800000 */
[----:B------:R0:W-:Y:S01]  /*34d0*/  @!P0 STG.E.U8 desc[UR52][R4.64+0x31], R51 ;  /* 0x0000313304008986 */ /* 0x0001e2000c101134 */
[----:B------:R-:W-:Y:S05]  /*34e0*/  @P5 BRA `(.L_x_94) ;  /* 0x00000000000c5947 */ /* 0x000fea0003800000 */
[----:B------:R-:W3:Y:S02]  /*34f0*/  LDG.E.U8 R65, desc[UR52][R2.64+0x38] ;  /* 0x0000383402417981 */ /* 0x000ee4000c1e1100 */
[----:B---3--:R-:W-:-:S05]  /*3500*/  PRMT R11, R65, 0x8880, RZ ;  /* 0x00008880410b7816 */ /* 0x008fca00000000ff */
[----:B------:R-:W-:-:S07]  /*3510*/  IMAD R0, R11, R58, RZ ;  /* 0x0000003a0b007224 */ /* 0x000fce00078e02ff */
.L_x_94:
[----:B------:R-:W-:Y:S05]  /*3520*/  BSYNC B1 ;  /* 0x0000000000017941 */ /* 0x000fea0003800000 */
.L_x_93:
[----:B---3--:R-:W-:Y:S01]  /*3530*/  @!P5 IMAD R11, R52, R23, R0 ;  /* 0x00000017340bd224 */ /* 0x008fe200078e0200 */
[----:B------:R-:W-:Y:S04]  /*3540*/  BSSY B1, `(.L_x_95) ;  /* 0x0000006000017945 */ /* 0x000fe80003800000 */
[----:B------:R3:W-:Y:S01]  /*3550*/  @!P5 STG.E.U8 desc[UR52][R6.64+0x38], R11 ;  /* 0x0000380b0600d986 */ /* 0x0007e2000c101134 */
[----:B------:R-:W-:Y:S05]  /*3560*/  @P4 BRA `(.L_x_96) ;  /* 0x00000000000c4947 */ /* 0x000fea0003800000 */
[----:B------:R-:W3:Y:S02]  /*3570*/  LDG.E.U8 R65, desc[UR52][R2.64+0x39] ;  /* 0x0000393402417981 */ /* 0x000ee4000c1e1100 */
[----:B---3--:R-:W-:-:S05]  /*3580*/  PRMT R11, R65, 0x8880, RZ ;  /* 0x00008880410b7816 */ /* 0x008fca00000000ff */
[----:B------:R-:W-:-:S07]  /*3590*/  IMAD R0, R11, R58, RZ ;  /* 0x0000003a0b007224 */ /* 0x000fce00078e02ff */
.L_x_96:
[----:B------:R-:W-:Y:S05]  /*35a0*/  BSYNC B1 ;  /* 0x0000000000017941 */ /* 0x000fea0003800000 */
.L_x_95:
[----:B------:R-:W-:Y:S01]  /*35b0*/  @!P4 IMAD R53, R53, R23, R0 ;  /* 0x000000173535c224 */ /* 0x000fe200078e0200 */
[----:B------:R-:W-:Y:S04]  /*35c0*/  BSSY B1, `(.L_x_97) ;  /* 0x0000006000017945 */ /* 0x000fe80003800000 */
[----:B------:R0:W-:Y:S01]  /*35d0*/  @!P4 STG.E.U8 desc[UR52][R6.64+0x39], R53 ;  /* 0x000039350600c986 */ /* 0x0001e2000c101134 */
[----:B------:R-:W-:Y:S05]  /*35e0*/  @P3 BRA `(.L_x_98) ;  /* 0x00000000000c3947 */ /* 0x000fea0003800000 */
[----:B------:R-:W0:Y:S02]  /*35f0*/  LDG.E.U8 R65, desc[UR52][R8.64+0x38] ;  /* 0x0000383408417981 */ /* 0x000e24000c1e1100 */
[----:B0-----:R-:W-:-:S05]  /*3600*/  PRMT R3, R65, 0x8880, RZ ;  /* 0x0000888041037816 */ /* 0x001fca00000000ff */
[----:B------:R-:W-:-:S07]  /*3610*/  IMAD R0, R3, R58, RZ ;  /* 0x0000003a03007224 */ /* 0x000fce00078e02ff */
.L_x_98:
[----:B------:R-:W-:Y:S05]  /*3620*/  BSYNC B1 ;  /* 0x0000000000017941 */ /* 0x000fea0003800000 */
.L_x_97:
[----:B0-----:R-:W-:Y:S01]  /*3630*/  @!P3 IMAD R3, R54, R23, R0 ;  /* 0x000000173603b224 */ /* 0x001fe200078e0200 */
[----:B------:R-:W-:Y:S01]  /*3640*/  ISETP.LT.OR P1, PT, R14, 0x9, !P1 ;  /* 0x000000090e00780c */ /* 0x000fe20004f21670 */
[----:B------:R-:W-:Y:S03]  /*3650*/  BSSY B1, `(.L_x_99) ;  /* 0x0000006000017945 */ /* 0x000fe60003800000 */
[----:B------:R0:W-:Y:S09]  /*3660*/  @!P3 STG.E.U8 desc[UR52][R4.64+0x38], R3 ;  /* 0x000038030400b986 */ /* 0x0001f2000c101134 */
[----:B------:R-:W-:Y:S05]  /*3670*/  @P1 BRA `(.L_x_100) ;  /* 0x00000000000c1947 */ /* 0x000fea0003800000 */
[----:B------:R-:W0:Y:S02]  /*3680*/  LDG.E.U8 R65, desc[UR52][R8.64+0x39] ;  /* 0x0000393408417981 */ /* 0x000e24000c1e1100 */
[----:B0-----:R-:W-:-:S05]  /*3690*/  PRMT R3, R65, 0x8880, RZ ;  /* 0x0000888041037816 */ /* 0x001fca00000000ff */
[----:B------:R-:W-:-:S07]  /*36a0*/  IMAD R0, R3, R58, RZ ;  /* 0x0000003a03007224 */ /* 0x000fce00078e02ff */
.L_x_100:
[----:B------:R-:W-:Y:S05]  /*36b0*/  BSYNC B1 ;  /* 0x0000000000017941 */ /* 0x000fea0003800000 */
.L_x_99:
[----:B------:R-:W-:Y:S01]  /*36c0*/  IMAD R55, R55, R23, R0 ;  /* 0x0000001737377224 */ /* 0x000fe200078e0200 */
[----:B------:R-:W-:Y:S06]  /*36d0*/  @P1 BRA `(.L_x_101) ;  /* 0x0000000400c81947 */ /* 0x000fec0003800000 */
[----:B------:R0:W-:Y:S01]  /*36e0*/  STG.E.U8 desc[UR52][R4.64+0x39], R55 ;  /* 0x0000393704007986 */ /* 0x0001e2000c101134 */
[----:B------:R-:W-:Y:S05]  /*36f0*/  BRA `(.L_x_101) ;  /* 0x0000000400c07947 */ /* 0x000fea0003800000 */
.L_x_36:
[C---:B------:R-:W-:Y:S02]  /*3700*/  ISETP.GE.AND P1, PT, R70.reuse, 0x1, PT ;  /* 0x000000014600780c */ /* 0x040fe40003f26270 */
[----:B------:R-:W-:Y:S02]  /*3710*/  ISETP.GE.AND P0, PT, R70, 0x2, PT ;  /* 0x000000024600780c */ /* 0x000fe40003f06270 */
[C---:B------:R-:W-:Y:S02]  /*3720*/  ISETP.LT.OR P4, PT, R14.reuse, 0x1, !P1 ;  /* 0x000000010e00780c */ /* 0x040fe40004f81670 */
[C---:B------:R-:W-:Y:S02]  /*3730*/  ISETP.LT.OR P5, PT, R14.reuse, 0x1, !P0 ;  /* 0x000000010e00780c */ /* 0x040fe400047a1670 */
[C---:B------:R-:W-:Y:S02]  /*3740*/  ISETP.LT.OR P1, PT, R14.reuse, 0x9, !P1 ;  /* 0x000000090e00780c */ /* 0x040fe40004f21670 */
[----:B------:R-:W-:-:S02]  /*3750*/  ISETP.LT.OR P0, PT, R14, 0x9, !P0 ;  /* 0x000000090e00780c */ /* 0x000fc40004701670 */
[C---:B------:R-:W-:Y:S02]  /*3760*/  ISETP.GE.AND P3, PT, R70.reuse, 0x9, PT ;  /* 0x000000094600780c */ /* 0x040fe40003f66270 */
[----:B------:R-:W-:-:S03]  /*3770*/  ISETP.GE.AND P2, PT, R70, 0xa, PT ;  /* 0x0000000a4600780c */ /* 0x000fc60003f46270 */
[-C--:B------:R-:W-:Y:S02]  /*3780*/  @!P4 IMAD R3, R24, R23.reuse, RZ ;  /* 0x000000171803c224 */ /* 0x080fe400078e02ff */
[-C--:B------:R-:W-:Y:S02]  /*3790*/  @!P5 IMAD R25, R25, R23.reuse, RZ ;  /* 0x000000171919d224 */ /* 0x080fe400078e02ff */
[-C--:B------:R-:W-:Y:S01]  /*37a0*/  @!P1 IMAD R9, R26, R23.reuse, RZ ;  /* 0x000000171a099224 */ /* 0x080fe200078e02ff */
[----:B------:R0:W-:Y:S01]  /*37b0*/  @!P4 STG.E.U8 desc[UR52][R6.64], R3 ;  /* 0x000000030600c986 */ /* 0x0001e2000c101134 */
[C---:B------:R-:W-:Y:S01]  /*37c0*/  ISETP.LT.OR P4, PT, R14.reuse, 0x1, !P3 ;  /* 0x000000010e00780c */ /* 0x040fe20005f81670 */
[----:B------:R-:W-:Y:S02]  /*37d0*/  @!P0 IMAD R27, R27, R23, RZ ;  /* 0x000000171b1b8224 */ /* 0x000fe400078e02ff */
[----:B------:R-:W-:Y:S01]  /*37e0*/  @!P5 STG.E.U8 desc[UR52][R6.64+0x1], R25 ;  /* 0x000001190600d986 */ /* 0x000fe2000c101134 */
[----:B------:R-:W-:-:S02]  /*37f0*/  ISETP.LT.OR P5, PT, R14, 0x1, !P2 ;  /* 0x000000010e00780c */ /* 0x000fc400057a1670 */
[C---:B------:R-:W-:Y:S01]  /*3800*/  ISETP.LT.OR P2, PT, R14.reuse, 0x9, !P2 ;  /* 0x000000090e00780c */ /* 0x040fe20005741670 */
[----:B------:R1:W-:Y:S01]  /*3810*/  @!P1 STG.E.U8 desc[UR52][R4.64], R9 ;  /* 0x0000000904009986 */ /* 0x0003e2000c101134 */
[----:B------:R-:W-:Y:S02]  /*3820*/  ISETP.LT.OR P1, PT, R14, 0x9, !P3 ;  /* 0x000000090e00780c */ /* 0x000fe40005f21670 */
[C---:B------:R-:W-:Y:S01]  /*3830*/  ISETP.GE.AND P3, PT, R70.reuse, 0x11, PT ;  /* 0x000000114600780c */ /* 0x040fe20003f66270 */
[----:B------:R-:W-:Y:S01]  /*3840*/  @!P0 STG.E.U8 desc[UR52][R4.64+0x1], R27 ;  /* 0x0000011b04008986 */ /* 0x000fe2000c101134 */
[----:B------:R-:W-:Y:S01]  /*3850*/  ISETP.GE.AND P0, PT, R70, 0x12, PT ;  /* 0x000000124600780c */ /* 0x000fe20003f06270 */
[----:B------:R-:W-:-:S04]  /*3860*/  @!P4 IMAD R11, R28, R23, RZ ;  /* 0x000000171c0bc224 */ /* 0x000fc800078e02ff */
[-C--:B------:R-:W-:Y:S01]  /*3870*/  @!P5 IMAD R29, R29, R23.reuse, RZ ;  /* 0x000000171d1dd224 */ /* 0x080fe200078e02ff */
[----:B------:R-:W-:Y:S01]  /*3880*/  @!P4 STG.E.U8 desc[UR52][R6.64+0x8], R11 ;  /* 0x0000080b0600c986 */ /* 0x000fe2000c101134 */
[C---:B------:R-:W-:Y:S01]  /*3890*/  ISETP.LT.OR P4, PT, R14.reuse, 0x1, !P3 ;  /* 0x000000010e00780c */ /* 0x040fe20005f81670 */
[-C--:B------:R-:W-:Y:S02]  /*38a0*/  @!P2 IMAD R31, R31, R23.reuse, RZ ;  /* 0x000000171f1fa224 */ /* 0x080fe400078e02ff */
[----:B------:R-:W-:Y:S01]  /*38b0*/  @!P5 STG.E.U8 desc[UR52][R6.64+0x9], R29 ;  /* 0x0000091d0600d986 */ /* 0x000fe2000c101134 */
[----:B------:R-:W-:Y:S01]  /*38c0*/  ISETP.LT.OR P5, PT, R14, 0x1, !P0 ;  /* 0x000000010e00780c */ /* 0x000fe200047a1670 */
[----:B0-----:R-:W-:Y:S01]  /*38d0*/  @!P1 IMAD R3, R30, R23, RZ ;  /* 0x000000171e039224 */ /* 0x001fe200078e02ff */
[----:B------:R-:W-:Y:S01]  /*38e0*/  ISETP.LT.OR P0, PT, R14, 0x9, !P0 ;  /* 0x000000090e00780c */ /* 0x000fe20004701670 */
[----:B------:R-:W-:Y:S01]  /*38f0*/  @!P2 STG.E.U8 desc[UR52][R4.64+0x9], R31 ;  /* 0x0000091f0400a986 */ /* 0x000fe2000c101134 */
[----:B------:R-:W-:-:S03]  /*3900*/  ISETP.GE.AND P2, PT, R70, 0x19, PT ;  /* 0x000000194600780c */ /* 0x000fc60003f46270 */
[----:B------:R0:W-:Y:S01]  /*3910*/  @!P1 STG.E.U8 desc[UR52][R4.64+0x8], R3 ;  /* 0x0000080304009986 */ /* 0x0001e2000c101134 */
[----:B------:R-:W-:Y:S01]  /*3920*/  ISETP.LT.OR P1, PT, R14, 0x9, !P3 ;  /* 0x000000090e00780c */ /* 0x000fe20005f21670 */
[----:B-1----:R-:W-:Y:S01]  /*3930*/  @!P4 IMAD R9, R32, R23, RZ ;  /* 0x000000172009c224 */ /* 0x002fe200078e02ff */
[----:B------:R-:W-:-:S03]  /*3940*/  ISETP.GE.AND P3, PT, R70, 0x1a, PT ;  /* 0x0000001a4600780c */ /* 0x000fc60003f66270 */
[-C--:B------:R-:W-:Y:S01]  /*3950*/  @!P5 IMAD R33, R33, R23.reuse, RZ ;  /* 0x000000172121d224 */ /* 0x080fe200078e02ff */
[----:B------:R-:W-:Y:S01]  /*3960*/  @!P4 STG.E.U8 desc[UR52][R6.64+0x10], R9 ;  /* 0x000010090600c986 */ /* 0x000fe2000c101134 */
[C---:B------:R-:W-:Y:S01]  /*3970*/  ISETP.LT.OR P4, PT, R14.reuse, 0x1, !P3 ;  /* 0x000000010e00780c */ /* 0x040fe20005f81670 */
[-C--:B------:R-:W-:Y:S01]  /*3980*/  @!P0 IMAD R35, R35, R23.reuse, RZ ;  /* 0x0000001723238224 */ /* 0x080fe200078e02ff */
[C---:B------:R-:W-:Y:S01]  /*3990*/  ISETP.LT.OR P3, PT, R14.reuse, 0x9, !P3 ;  /* 0x000000090e00780c */ /* 0x040fe20005f61670 */
[----:B------:R-:W-:Y:S01]  /*39a0*/  @!P5 STG.E.U8 desc[UR52][R6.64+0x11], R33 ;  /* 0x000011210600d986 */ /* 0x000fe2000c101134 */
[----:B------:R-:W-:Y:S02]  /*39b0*/  ISETP.LT.OR P5, PT, R14, 0x1, !P2 ;  /* 0x000000010e00780c */ /* 0x000fe400057a1670 */
[----:B0-----:R-:W-:Y:S01]  /*39c0*/  @!P1 IMAD R3, R34, R23, RZ ;  /* 0x0000001722039224 */ /* 0x001fe200078e02ff */
[----:B------:R-:W-:Y:S01]  /*39d0*/  @!P0 STG.E.U8 desc[UR52][R4.64+0x11], R35 ;  /* 0x0000112304008986 */ /* 0x000fe2000c101134 */
[----:B------:R-:W-:-:S02]  /*39e0*/  ISETP.LT.OR P2, PT, R14, 0x9, !P2 ;  /* 0x000000090e00780c */ /* 0x000fc40005741670 */
[C---:B------:R-:W-:Y:S01]  /*39f0*/  ISETP.GE.AND P0, PT, R70.reuse, 0x21, PT ;  /* 0x000000214600780c */ /* 0x040fe20003f06270 */
[----:B------:R0:W-:Y:S01]  /*3a00*/  @!P1 STG.E.U8 desc[UR52][R4.64+0x10], R3 ;  /* 0x0000100304009986 */ /* 0x0001e2000c101134 */
[----:B------:R-:W-:Y:S01]  /*3a10*/  ISETP.GE.AND P1, PT, R70, 0x22, PT ;  /* 0x000000224600780c */ /* 0x000fe20003f26270 */
[-C--:B------:R-:W-:Y:S02]  /*3a20*/  @!P4 IMAD R37, R37, R23.reuse, RZ ;  /* 0x000000172525c224 */ /* 0x080fe400078e02ff */
[-C--:B------:R-:W-:Y:S02]  /*3a30*/  @!P3 IMAD R39, R39, R23.reuse, RZ ;  /* 0x000000172727b224 */ /* 0x080fe400078e02ff */
[-C--:B------:R-:W-:Y:S01]  /*3a40*/  @!P5 IMAD R11, R36, R23.reuse, RZ ;  /* 0x00000017240bd224 */ /* 0x080fe200078e02ff */
[----:B------:R-:W-:Y:S01]  /*3a50*/  @!P4 STG.E.U8 desc[UR52][R6.64+0x19], R37 ;  /* 0x000019250600c986 */ /* 0x000fe2000c101134 */
[C---:B------:R-:W-:Y:S02]  /*3a60*/  ISETP.LT.OR P4, PT, R14.reuse, 0x1, !P0 ;  /* 0x000000010e00780c */ /* 0x040fe40004781670 */
[C---:B------:R-:W-:Y:S01]  /*3a70*/  ISETP.LT.OR P0, PT, R14.reuse, 0x9, !P0 ;  /* 0x000000090e00780c */ /* 0x040fe20004701670 */
[----:B------:R-:W-:Y:S01]  /*3a80*/  @!P5 STG.E.U8 desc[UR52][R6.64+0x18], R11 ;  /* 0x0000180b0600d986 */ /* 0x000fe2000c101134 */
[----:B------:R-:W-:Y:S01]  /*3a90*/  ISETP.LT.OR P5, PT, R14, 0x1, !P1 ;  /* 0x000000010e00780c */ /* 0x000fe20004fa1670 */
[----:B0-----:R-:W-:Y:S01]  /*3aa0*/  @!P2 IMAD R3, R38, R23, RZ ;  /* 0x000000172603a224 */ /* 0x001fe200078e02ff */
[----:B------:R-:W-:Y:S01]  /*3ab0*/  ISETP.LT.OR P1, PT, R14, 0x9, !P1 ;  /* 0x000000090e00780c */ /* 0x000fe20004f21670 */
[----:B------:R-:W-:Y:S01]  /*3ac0*/  @!P3 STG.E.U8 desc[UR52][R4.64+0x19], R39 ;  /* 0x000019270400b986 */ /* 0x000fe2000c101134 */
[----:B------:R-:W-:-:S03]  /*3ad0*/  ISETP.GE.AND P3, PT, R70, 0x29, PT ;  /* 0x000000294600780c */ /* 0x000fc60003f66270 */
[----:B------:R0:W-:Y:S01]  /*3ae0*/  @!P2 STG.E.U8 desc[UR52][R4.64+0x18], R3 ;  /* 0x000018030400a986 */ /* 0x0001e2000c101134 */
[----:B------:R-:W-:Y:S01]  /*3af0*/  ISETP.GE.AND P2, PT, R70, 0x2a, PT ;  /* 0x0000002a4600780c */ /* 0x000fe20003f46270 */
[----:B------:R-:W-:-:S04]  /*3b00*/  @!P4 IMAD R9, R40, R23, RZ ;  /* 0x000000172809c224 */ /* 0x000fc800078e02ff */
[-C--:B------:R-:W-:Y:S01]  /*3b10*/  @!P5 IMAD R41, R41, R23.reuse, RZ ;  /* 0x000000172929d224 */ /* 0x080fe200078e02ff */
[----:B------:R-:W-:Y:S01]  /*3b20*/  @!P4 STG.E.U8 desc[UR52][R6.64+0x20], R9 ;  /* 0x000020090600c986 */ /* 0x000fe2000c101134 */
[C---:B------:R-:W-:Y:S01]  /*3b30*/  ISETP.LT.OR P4, PT, R14.reuse, 0x1, !P3 ;  /* 0x000000010e00780c */ /* 0x040fe20005f81670 */
[-C--:B------:R-:W-:Y:S01]  /*3b40*/  @!P1 IMAD R43, R43, R23.reuse, RZ ;  /* 0x000000172b2b9224 */ /* 0x080fe200078e02ff */
        /* <DEDUP_REMOVED lines=25> */
[----:B------:R1:W-:Y:S01]  /*3ce0*/  @!P4 STG.E.U8 desc[UR52][R6.64+0x30], R9 ;  /* 0x000030090600c986 */ /* 0x0003e2000c101134 */
[C---:B------:R-:W-:Y:S01]  /*3cf0*/  ISETP.LT.OR P4, PT, R14.reuse, 0x1, !P2 ;  /* 0x000000010e00780c */ /* 0x040fe20005781670 */
[-C--:B------:R-:W-:Y:S01]  /*3d00*/  @!P0 IMAD R51, R51, R23.reuse, RZ ;  /* 0x0000001733338224 */ /* 0x080fe200078e02ff */
[C---:B------:R-:W-:Y:S01]  /*3d10*/  ISETP.LT.OR P2, PT, R14.reuse, 0x9, !P2 ;  /* 0x000000090e00780c */ /* 0x040fe20005741670 */
[----:B------:R2:W-:Y:S01]  /*3d20*/  @!P5 STG.E.U8 desc[UR52][R6.64+0x31], R49 ;  /* 0x000031310600d986 */ /* 0x0005e2000c101134 */
[----:B------:R-:W-:Y:S01]  /*3d30*/  ISETP.LT.OR P5, PT, R14, 0x1, !P3 ;  /* 0x000000010e00780c */ /* 0x000fe20005fa1670 */
[-C--:B0-----:R-:W-:Y:S01]  /*3d40*/  @!P1 IMAD R3, R50, R23.reuse, RZ ;  /* 0x0000001732039224 */ /* 0x081fe200078e02ff */
[----:B------:R-:W-:Y:S01]  /*3d50*/  ISETP.LT.OR P3, PT, R14, 0x9, !P3 ;  /* 0x000000090e00780c */ /* 0x000fe20005f61670 */
[----:B------:R2:W-:Y:S04]  /*3d60*/  @!P0 STG.E.U8 desc[UR52][R4.64+0x31], R51 ;  /* 0x0000313304008986 */ /* 0x0005e8000c101134 */
[----:B------:R2:W-:Y:S02]  /*3d70*/  @!P1 STG.E.U8 desc[UR52][R4.64+0x30], R3 ;  /* 0x0000300304009986 */ /* 0x0005e4000c101134 */
[----:B------:R-:W-:-:S02]  /*3d80*/  @!P4 IMAD R11, R52, R23, RZ ;  /* 0x00000017340bc224 */ /* 0x000fc400078e02ff */
[-C--:B-1----:R-:W-:Y:S02]  /*3d90*/  @!P2 IMAD R9, R54, R23.reuse, RZ ;  /* 0x000000173609a224 */ /* 0x082fe400078e02ff */
[-C--:B------:R-:W-:Y:S01]  /*3da0*/  @!P5 IMAD R53, R53, R23.reuse, RZ ;  /* 0x000000173535d224 */ /* 0x080fe200078e02ff */
[----:B------:R2:W-:Y:S01]  /*3db0*/  @!P4 STG.E.U8 desc[UR52][R6.64+0x38], R11 ;  /* 0x0000380b0600c986 */ /* 0x0005e2000c101134 */
[----:B------:R-:W-:-:S03]  /*3dc0*/  @!P3 IMAD R55, R55, R23, RZ ;  /* 0x000000173737b224 */ /* 0x000fc600078e02ff */
[----:B------:R2:W-:Y:S04]  /*3dd0*/  @!P5 STG.E.U8 desc[UR52][R6.64+0x39], R53 ;  /* 0x000039350600d986 */ /* 0x0005e8000c101134 */
[----:B------:R2:W-:Y:S04]  /*3de0*/  @!P2 STG.E.U8 desc[UR52][R4.64+0x38], R9 ;  /* 0x000038090400a986 */ /* 0x0005e8000c101134 */
[----:B------:R2:W-:Y:S02]  /*3df0*/  @!P3 STG.E.U8 desc[UR52][R4.64+0x39], R55 ;  /* 0x000039370400b986 */ /* 0x0005e4000c101134 */
.L_x_101:
[----:B------:R-:W-:Y:S05]  /*3e00*/  BSYNC B0 ;  /* 0x0000000000007941 */ /* 0x000fea0003800000 */
.L_x_35:
[----:B------:R-:W-:Y:S01]  /*3e10*/  IMAD.U32 R2, RZ, RZ, UR50 ;  /* 0x00000032ff027e24 */ /* 0x000fe2000f8e00ff */
[----:B------:R-:W-:Y:S01]  /*3e20*/  ULDC.64 UR4, c[0x0][0x650] ;  /* 0x0001940000047ab9 */ /* 0x000fe20000000a00 */
[----:B------:R-:W-:Y:S01]  /*3e30*/  IMAD.U32 R0, RZ, RZ, UR37 ;  /* 0x00000025ff007e24 */ /* 0x000fe2000f8e00ff */
[----:B------:R1:W-:Y:S01]  /*3e40*/  SYNCS.ARRIVE.TRANS64.A1T0 RZ, [R63+UR44], RZ ;  /* 0x000000ff3fff79a7 */ /* 0x0003e2000810002c */
[----:B0-2---:R-:W-:Y:S01]  /*3e50*/  IMAD.U32 R3, RZ, RZ, UR51 ;  /* 0x00000033ff037e24 */ /* 0x005fe2000f8e00ff */
[C---:B------:R-:W-:Y:S01]  /*3e60*/  LEA R16, P0, R2.reuse, R16, 0x1 ;  /* 0x0000001002107211 */ /* 0x040fe200078008ff */
[----:B------:R-:W-:Y:S02]  /*3e70*/  IMAD.MOV.U32 R19, RZ, RZ, -0x1 ;  /* 0xffffffffff137424 */ /* 0x000fe400078e00ff */
[----:B------:R-:W-:Y:S01]  /*3e80*/  IMAD.MOV.U32 R18, RZ, RZ, -0x1 ;  /* 0xffffffffff127424 */ /* 0x000fe200078e00ff */
[----:B------:R-:W-:Y:S01]  /*3e90*/  LEA.HI.X R17, R2, R17, R0, 0x1, P0 ;  /* 0x0000001102117211 */ /* 0x000fe200000f0c00 */
[----:B------:R-:W-:Y:S01]  /*3ea0*/  IMAD.MOV.U32 R2, RZ, RZ, -0x1 ;  /* 0xffffffffff027424 */ /* 0x000fe200078e00ff */
[----:B------:R-:W-:-:S02]  /*3eb0*/  ISETP.GE.U32.AND P0, PT, R16, UR4, PT ;  /* 0x0000000410007c0c */ /* 0x000fc4000bf06070 */
[----:B------:R-:W-:Y:S02]  /*3ec0*/  PRMT R0, RZ, 0x7610, R0 ;  /* 0x00007610ff007816 */ /* 0x000fe40000000000 */
[----:B------:R-:W-:-:S13]  /*3ed0*/  ISETP.GE.U32.AND.EX P0, PT, R17, UR5, PT, P0 ;  /* 0x0000000511007c0c */ /* 0x000fda000bf06100 */
[----:B-1----:R-:W-:Y:S05]  /*3ee0*/  @P0 BRA `(.L_x_102) ;  /* 0x00000004008c0947 */ /* 0x002fea0003800000 */
[----:B------:R-:W0:Y:S01]  /*3ef0*/  S2UR UR6, SR_CTAID.X ;  /* 0x00000000000679c3 */ /* 0x000e220000002500 */
[----:B------:R-:W-:Y:S01]  /*3f00*/  ULDC.64 UR4, c[0x0][0x628] ;  /* 0x00018a0000047ab9 */ /* 0x000fe20000000a00 */
[----:B------:R-:W-:Y:S01]  /*3f10*/  ULDC UR7, c[0x0][0x150] ;  /* 0x0000540000077ab9 */ /* 0x000fe20000000800 */
[----:B------:R-:W-:Y:S01]  /*3f20*/  ISETP.NE.U32.AND P0, PT, RZ, UR4, PT ;  /* 0x00000004ff007c0c */ /* 0x000fe2000bf05070 */
[----:B------:R-:W-:Y:S01]  /*3f30*/  ULDC UR15, c[0x0][0x630] ;  /* 0x00018c00000f7ab9 */ /* 0x000fe20000000800 */
[C---:B------:R-:W-:Y:S01]  /*3f40*/  R2UR UR16, R16.reuse ;  /* 0x00000000101072ca */ /* 0x040fe200000e0000 */
[----:B------:R-:W-:Y:S01]  /*3f50*/  ULDC UR18, c[0x0][0x154] ;  /* 0x0000550000127ab9 */ /* 0x000fe20000000800 */
[----:B------:R-:W-:Y:S01]  /*3f60*/  ISETP.NE.AND.EX P0, PT, RZ, UR5, PT, P0 ;  /* 0x00000005ff007c0c */ /* 0x000fe2000bf05300 */
[----:B------:R-:W1:Y:S01]  /*3f70*/  S2UR UR21, SR_CTAID.Y ;  /* 0x00000000001579c3 */ /* 0x000e620000002600 */
[----:B------:R-:W-:Y:S02]  /*3f80*/  R2UR UR17, R17 ;  /* 0x00000000111172ca */ /* 0x000fe400000e0000 */
[----:B------:R-:W-:-:S02]  /*3f90*/  R2UR UR12, R16 ;  /* 0x00000000100c72ca */ /* 0x000fc400000e0000 */
[----:B------:R-:W-:Y:S02]  /*3fa0*/  R2UR UR13, R17 ;  /* 0x00000000110d72ca */ /* 0x000fe400000e0000 */
[----:B0-----:R-:W-:-:S05]  /*3fb0*/  I2FP.F32.U32 R0, UR6 ;  /* 0x0000000600007c45 */ /* 0x001fca0008201000 */
[----:B------:R-:W-:-:S04]  /*3fc0*/  FMUL R0, R0, UR7 ;  /* 0x0000000700007c20 */ /* 0x000fc80008400000 */
[----:B------:R0:W2:Y:S01]  /*3fd0*/  F2I.U32.TRUNC.NTZ R2, R0 ;  /* 0x0000000000027305 */ /* 0x0000a2000020f000 */
[----:B-1----:R-:W-:Y:S05]  /*3fe0*/  @!P0 BRA `(.L_x_103) ;  /* 0x0000000000308947 */ /* 0x002fea0003800000 */
        /* <DEDUP_REMOVED lines=12> */
.L_x_103:
[----:B------:R-:W-:Y:S01]  /*40b0*/  USHF.R.U64 UR8, UR12, UR15, UR13 ;  /* 0x0000000f0c087299 */ /* 0x000fe2000800120d */
[----:B0-----:R-:W-:Y:S01]  /*40c0*/  I2FP.F32.U32 R0, UR21 ;  /* 0x0000001500007c45 */ /* 0x001fe20008201000 */
[----:B------:R-:W-:Y:S02]  /*40d0*/  USHF.R.U32.HI UR4, URZ, UR15, UR13 ;  /* 0x0000000f3f047299 */ /* 0x000fe4000801160d */
[----:B------:R-:W-:Y:S02]  /*40e0*/  UIADD3 UR7, UP0, URZ, -UR8, URZ ;  /* 0x800000083f077290 */ /* 0x000fe4000ff1e03f */
[----:B------:R-:W-:Y:S01]  /*40f0*/  FMUL R0, R0, UR18 ;  /* 0x0000001200007c20 */ /* 0x000fe20008400000 */
[----:B------:R-:W-:Y:S01]  /*4100*/  ULDC.64 UR12, c[0x0][0x620] ;  /* 0x00018800000c7ab9 */ /* 0x000fe20000000a00 */
[----:B------:R-:W-:Y:S01]  /*4110*/  UIADD3.X UR4, URZ, ~UR4, URZ, UP0, !UPT ;  /* 0x800000043f047290 */ /* 0x000fe200087fe43f */
[----:B------:R-:W-:Y:S01]  /*4120*/  UMOV UR10, UR16 ;  /* 0x00000010000a7c82 */ /* 0x000fe20008000000 */
[----:B------:R-:W-:-:S02]  /*4130*/  UMOV UR11, UR17 ;  /* 0x00000011000b7c82 */ /* 0x000fc40008000000 */
[----:B------:R-:W0:Y:S01]  /*4140*/  F2I.U32.TRUNC.NTZ R0, R0 ;  /* 0x0000000000007305 */ /* 0x000e22000020f000 */
[----:B------:R-:W-:Y:S01]  /*4150*/  UIMAD UR4, UR4, UR12, URZ ;  /* 0x0000000c040472a4 */ /* 0x000fe2000f8e023f */
[----:B--2---:R-:W-:Y:S01]  /*4160*/  R2UR UR17, R2 ;  /* 0x00000000021172ca */ /* 0x004fe200000e0000 */
[----:B------:R-:W-:Y:S02]  /*4170*/  UIMAD.WIDE.U32 UR10, UR7, UR12, UR10 ;  /* 0x0000000c070a72a5 */ /* 0x000fe4000f8e000a */
[----:B------:R-:W-:Y:S01]  /*4180*/  UIMAD UR7, UR7, UR13, UR4 ;  /* 0x0000000d070772a4 */ /* 0x000fe2000f8e0204 */
[----:B------:R-:W-:Y:S01]  /*4190*/  ULDC UR23, c[0x0][0x658] ;  /* 0x0001960000177ab9 */ /* 0x000fe20000000800 */
[----:B------:R-:W-:Y:S02]  /*41a0*/  UMOV UR15, 0xffffffff ;  /* 0xffffffff000f7882 */ /* 0x000fe40000000000 */
[----:B------:R-:W-:Y:S01]  /*41b0*/  UIADD3 UR7, UR11, UR7, URZ ;  /* 0x000000070b077290 */ /* 0x000fe2000fffe03f */
[----:B------:R-:W-:Y:S01]  /*41c0*/  ULDC UR12, c[0x0][0x618] ;  /* 0x00018600000c7ab9 */ /* 0x000fe20000000800 */
[----:B------:R-:W-:Y:S01]  /*41d0*/  ULDC.64 UR4, c[0x0][0x640] ;  /* 0x0001900000047ab9 */ /* 0x000fe20000000a00 */
[----:B------:R-:W-:Y:S01]  /*41e0*/  USHF.L.U32 UR19, UR15, UR23, URZ ;  /* 0x000000170f137299 */ /* 0x000fe2000800063f */
[----:B------:R-:W-:Y:S01]  /*41f0*/  ISETP.NE.U32.AND P0, PT, RZ, UR4, PT ;  /* 0x00000004ff007c0c */ /* 0x000fe2000bf05070 */
[----:B------:R-:W-:Y:S01]  /*4200*/  USHF.R.U64 UR15, UR10, UR12, UR7 ;  /* 0x0000000c0a0f7299 */ /* 0x000fe20008001207 */
[----:B0-----:R-:W-:Y:S01]  /*4210*/  R2UR UR13, R0 ;  /* 0x00000000000d72ca */ /* 0x001fe200000e0000 */
[----:B------:R-:W-:Y:S01]  /*4220*/  USHF.R.U32.HI UR7, URZ, UR12, UR7 ;  /* 0x0000000c3f077299 */ /* 0x000fe20008011607 */
[----:B------:R-:W-:Y:S01]  /*4230*/  ISETP.NE.AND.EX P0, PT, RZ, UR5, PT, P0 ;  /* 0x00000005ff007c0c */ /* 0x000fe2000bf05300 */
[----:B------:R-:W-:Y:S01]  /*4240*/  ULDC UR22, c[0x0][0x608] ;  /* 0x0001820000167ab9 */ /* 0x000fe20000000800 */
[----:B------:R-:W-:-:S02]  /*4250*/  UIADD3 UR10, -UR17, URZ, URZ ;  /* 0x0000003f110a7290 */ /* 0x000fc4000fffe13f */
[----:B------:R-:W-:Y:S02]  /*4260*/  USHF.R.U64 UR18, UR15, UR22, UR7 ;  /* 0x000000160f127299 */ /* 0x000fe40008001207 */
[----:B------:R-:W-:Y:S01]  /*4270*/  USHF.R.U32.HI UR7, URZ, UR22, UR7 ;  /* 0x000000163f077299 */ /* 0x000fe20008011607 */
[----:B------:R-:W-:Y:S01]  /*4280*/  UMOV UR16, 0x1 ;  /* 0x0000000100107882 */ /* 0x000fe20000000000 */
[----:B------:R-:W-:Y:S02]  /*4290*/  ULDC UR20, c[0x0][0x144] ;  /* 0x0000510000147ab9 */ /* 0x000fe40000000800 */
[----:B------:R-:W-:Y:S01]  /*42a0*/  USHF.R.U64 UR17, UR18, UR23, UR7 ;  /* 0x0000001712117299 */ /* 0x000fe20008001207 */
[----:B------:R-:W-:Y:S01]  /*42b0*/  ULDC UR9, c[0x0][0x600] ;  /* 0x0001800000097ab9 */ /* 0x000fe20000000800 */
[----:B------:R-:W-:Y:S02]  /*42c0*/  UIADD3 UR22, -UR13, URZ, URZ ;  /* 0x0000003f0d167290 */ /* 0x000fe4000fffe13f */
[----:B------:R-:W-:-:S02]  /*42d0*/  USHF.L.U32 UR16, UR16, UR23, URZ ;  /* 0x0000001710107299 */ /* 0x000fc4000800063f */
[----:B------:R-:W-:Y:S02]  /*42e0*/  USHF.R.U32.HI UR13, URZ, UR23, UR7 ;  /* 0x000000173f0d7299 */ /* 0x000fe40008011607 */
[----:B------:R-:W-:Y:S02]  /*42f0*/  UIADD3 UR14, UR9, -0x1, URZ ;  /* 0xffffffff090e7890 */ /* 0x000fe4000fffe03f */
[----:B------:R-:W-:Y:S02]  /*4300*/  ULOP3.LUT UR19, URZ, UR19, URZ, 0x33, !UPT ;  /* 0x000000133f137292 */ /* 0x000fe4000f8e333f */
[----:B------:R-:W-:Y:S01]  /*4310*/  UIMAD UR23, UR20, UR10, UR6 ;  /* 0x0000000a141772a4 */ /* 0x000fe2000f8e0206 */
[----:B------:R-:W-:Y:S01]  /*4320*/  ULDC UR26, c[0x0][0x148] ;  /* 0x00005200001a7ab9 */ /* 0x000fe20000000800 */
[----:B------:R-:W-:Y:S01]  /*4330*/  ULDC UR24, c[0x0][0x648] ;  /* 0x0001920000187ab9 */ /* 0x000fe20000000800 */
[----:B------:R-:W-:Y:S01]  /*4340*/  ULDC UR25, c[0x0][0x638] ;  /* 0x00018e0000197ab9 */ /* 0x000fe20000000800 */
        /* <DEDUP_REMOVED lines=12> */
.L_x_104:
[----:B------:R-:W-:Y:S01]  /*4410*/  UISETP.NE.AND UP0, UPT, UR38, URZ, UPT ;  /* 0x0000003f2600728c */ /* 0x000fe2000bf05270 */
[----:B------:R-:W-:Y:S01]  /*4420*/  IMAD.MOV.U32 R0, RZ, RZ, 0x1 ;  /* 0x00000001ff007424 */ /* 0x000fe200078e00ff */
[----:B------:R-:W-:Y:S01]  /*4430*/  USHF.R.U64 UR4, UR12, UR24, UR13 ;  /* 0x000000180c047299 */ /* 0x000fe2000800120d */
[----:B------:R-:W-:Y:S01]  /*4440*/  IMAD.U32 R2, RZ, RZ, UR8 ;  /* 0x00000008ff027e24 */ /* 0x000fe2000f8e00ff */
[----:B------:R-:W-:Y:S02]  /*4450*/  ULOP3.LUT UR19, UR18, UR19, URZ, 0xc0, !UPT ;  /* 0x0000001312137292 */ /* 0x000fe4000f8ec03f */
[----:B------:R-:W-:Y:S02]  /*4460*/  UIADD3 UR5, -UR4, URZ, URZ ;  /* 0x0000003f04057290 */ /* 0x000fe4000fffe13f */
[----:B------:R-:W-:Y:S02]  /*4470*/  ULOP3.LUT UR14, UR15, UR14, URZ, 0xc0, !UPT ;  /* 0x0000000e0f0e7292 */ /* 0x000fe4000f8ec03f */
[----:B------:R-:W-:-:S02]  /*4480*/  UIMAD UR4, UR16, UR4, UR19 ;  /* 0x00000004100472a4 */ /* 0x000fc4000f8e0213 */
[----:B------:R-:W-:Y:S02]  /*4490*/  @UP0 UIMAD UR23, UR26, UR22, UR21 ;  /* 0x000000161a1702a4 */ /* 0x000fe4000f8e0215 */
[----:B------:R-:W-:-:S03]  /*44a0*/  UIMAD UR17, UR5, UR25, UR17 ;  /* 0x00000019051172a4 */ /* 0x000fc6000f8e0211 */
[----:B------:R-:W-:Y:S01]  /*44b0*/  ULDC UR5, c[0x0][0x610] ;  /* 0x0001840000057ab9 */ /* 0x000fe20000000800 */
[----:B------:R-:W-:Y:S02]  /*44c0*/  UIMAD UR17, UR17, UR9, UR14 ;  /* 0x00000009111172a4 */ /* 0x000fe4000f8e020e */
[----:B------:R-:W-:-:S04]  /*44d0*/  UIMAD UR4, UR4, UR5, UR23 ;  /* 0x00000005040472a4 */ /* 0x000fc8000f8e0217 */
[----:B------:R-:W-:Y:S02]  /*44e0*/  USEL UR5, UR17, UR4, !UP0 ;  /* 0x0000000411057287 */ /* 0x000fe4000c000000 */
[----:B------:R-:W-:-:S04]  /*44f0*/  USEL UR4, UR4, UR17, !UP0 ;  /* 0x0000001104047287 */ /* 0x000fc8000c000000 */
[----:B------:R-:W-:Y:S02]  /*4500*/  IMAD.U32 R18, RZ, RZ, UR5 ;  /* 0x00000005ff127e24 */ /* 0x000fe4000f8e00ff */
[----:B------:R-:W-:-:S07]  /*4510*/  IMAD.U32 R19, RZ, RZ, UR4 ;  /* 0x00000004ff137e24 */ /* 0x000fce000f8e00ff */
.L_x_102:
[----:B------:R-:W-:Y:S02]  /*4520*/  LOP3.LUT P0, RZ, R0, 0xff, RZ, 0xc0, !PT ;  /* 0x000000ff00ff7812 */ /* 0x000fe4000780c0ff */
[----:B------:R-:W-:-:S11]  /*4530*/  LOP3.LUT R67, R67, 0x1, RZ, 0x3c, !PT ;  /* 0x0000000143437812 */ /* 0x000fd600078e3cff */
[----:B------:R-:W-:Y:S05]  /*4540*/  @P0 BRA `(.L_x_105) ;  /* 0xffffffd000900947 */ /* 0x000fea000383ffff */
[----:B------:R-:W-:Y:S05]  /*4550*/  EXIT ;  /* 0x000000000000794d */ /* 0x000fea0003800000 */
.L_x_16:
[----:B------:R-:W-:-:S08]  /*4560*/  ISETP.NE.AND P0, PT, RZ, UR6, PT ;  /* 0x00000006ff007c0c */ /* 0x000fd0000bf05270 */
[----:B-----5:R-:W0:-:S00]  /*4570*/  USETMAXREG.DEALLOC.CTAPOOL 0x28 ;  /* 0x00000028000079c8 */ /* 0x020e0000080e0500 */
[----:B------:R-:W-:Y:S05]  /*4580*/  @P0 EXIT ;  /* 0x000000000000094d */ /* 0x000fea0003800000 */
[----:B0-----:R-:W-:Y:S01]  /*4590*/  LOP3.LUT P0, RZ, R0, 0xff, RZ, 0xc0, !PT ;  /* 0x000000ff00ff7812 */ /* 0x001fe2000780c0ff */
[----:B------:R-:W-:Y:S02]  /*45a0*/  IMAD.MOV.U32 R0, RZ, RZ, 0x1 ;  /* 0x00000001ff007424 */ /* 0x000fe400078e00ff */
[----:B------:R-:W-:-:S10]  /*45b0*/  IMAD.MOV.U32 R8, RZ, RZ, RZ ;  /* 0x000000ffff087224 */ /* 0x000fd400078e00ff */
[----:B------:R-:W-:Y:S05]  /*45c0*/  @!P0 BRA `(.L_x_106) ;  /* 0x0000000c00388947 */ /* 0x000fea0003800000 */
[----:B------:R-:W0:Y:S01]  /*45d0*/  S2UR UR8, SR_CgaCtaId ;  /* 0x00000000000879c3 */ /* 0x000e220000008800 */
[----:B------:R-:W-:Y:S01]  /*45e0*/  LOP3.LUT P0, RZ, R3, 0x1f, RZ, 0xc0, !PT ;  /* 0x0000001f03ff7812 */ /* 0x000fe2000780c0ff */
[----:B------:R-:W-:Y:S01]  /*45f0*/  ULDC UR5, c[0x0][0x658] ;  /* 0x0001960000057ab9 */ /* 0x000fe20000000800 */
[----:B------:R-:W-:Y:S01]  /*4600*/  UMOV UR6, 0xffffffff ;  /* 0xffffffff00067882 */ /* 0x000fe20000000000 */
[----:B------:R-:W-:Y:S01]  /*4610*/  BSSY B0, `(.L_x_106) ;  /* 0x00000c9000007945 */ /* 0x000fe20003800000 */
[----:B------:R-:W-:Y:S01]  /*4620*/  USHF.L.U32 UR6, UR6, UR5, URZ ;  /* 0x0000000506067299 */ /* 0x000fe2000800063f */
[C---:B------:R-:W-:Y:S01]  /*4630*/  ISETP.NE.AND P3, PT, R4.reuse, RZ, PT ;  /* 0x000000ff0400720c */ /* 0x040fe20003f65270 */
[----:B------:R-:W-:Y:S01]  /*4640*/  IMAD.MOV.U32 R10, RZ, RZ, 0x1 ;  /* 0x00000001ff0a7424 */ /* 0x000fe200078e00ff */
[----:B------:R-:W-:Y:S01]  /*4650*/  ISETP.NE.OR P0, PT, R4, RZ, !P0 ;  /* 0x000000ff0400720c */ /* 0x000fe20004705670 */
[----:B------:R-:W-:Y:S01]  /*4660*/  IMAD.MOV.U32 R0, RZ, RZ, 0x1 ;  /* 0x00000001ff007424 */ /* 0x000fe200078e00ff */
[----:B------:R-:W-:Y:S01]  /*4670*/  ULDC UR4, c[0x0][0x600] ;  /* 0x0001800000047ab9 */ /* 0x000fe20000000800 */
[----:B------:R-:W-:Y:S01]  /*4680*/  IMAD.MOV.U32 R8, RZ, RZ, RZ ;  /* 0x000000ffff087224 */ /* 0x000fe200078e00ff */
[----:B------:R-:W-:Y:S01]  /*4690*/  UMOV UR7, 0x1 ;  /* 0x0000000100077882 */ /* 0x000fe20000000000 */
[----:B------:R-:W-:-:S02]  /*46a0*/  UIADD3 UR22, UR39, 0x1, URZ ;  /* 0x0000000127167890 */ /* 0x000fc4000fffe03f */
[----:B------:R-:W-:Y:S02]  /*46b0*/  ULOP3.LUT UR23, UR36, 0x2, URZ, 0xfc, !UPT ;  /* 0x0000000224177892 */ /* 0x000fe4000f8efc3f */
[----:B------:R-:W-:Y:S02]  /*46c0*/  UIADD3 UR4, UR4, -0x1, URZ ;  /* 0xffffffff04047890 */ /* 0x000fe4000fffe03f */
[----:B------:R-:W-:Y:S02]  /*46d0*/  USHF.L.U32 UR5, UR7, UR5, URZ ;  /* 0x0000000507057299 */ /* 0x000fe4000800063f */
[----:B------:R-:W-:Y:S01]  /*46e0*/  ULOP3.LUT UR6, URZ, UR6, URZ, 0x33, !UPT ;  /* 0x000000063f067292 */ /* 0x000fe2000f8e333f */
[----:B------:R-:W-:Y:S01]  /*46f0*/  ULDC.64 UR20, c[0x0][0x198] ;  /* 0x0000660000147ab9 */ /* 0x000fe20000000a00 */
[----:B0-----:R-:W-:-:S05]  /*4700*/  IMAD.U32 R12, RZ, RZ, UR8 ;  /* 0x00000008ff0c7e24 */ /* 0x001fca000f8e00ff */
[----:B------:R-:W-:-:S07]  /*4710*/  LEA R9, R12, 0x180, 0xb ;  /* 0x000001800c097811 */ /* 0x000fce00078e58ff */
.L_x_118:
[----:B------:R-:W-:-:S03]  /*4720*/  UMOV UR7, 0xffffffff ;  /* 0xffffffff00077882 */ /* 0x000fc60000000000 */
[----:B------:R-:W-:Y:S05]  /*4730*/  BRA.DIV UR7, `(.L_x_107) ;  /* 0x0000000e07f47947 */ /* 0x000fea000b800000 */
[----:B------:R-:W-:-:S13]  /*4740*/  ELECT P6, URZ, PT ;  /* 0x00000000003f782f */ /* 0x000fda00038c0000 */
.L_x_131:
[----:B------:R-:W0:Y:S01]  /*4750*/  LDC R3, c[0x0][0x28c] ;  /* 0x0000a300ff037b82 */ /* 0x000e220000000800 */
[----:B------:R-:W-:Y:S01]  /*4760*/  BSSY B1, `(.L_x_108) ;  /* 0x000003c000017945 */ /* 0x000fe20003800000 */
[----:B0-----:R-:W-:-:S13]  /*4770*/  ISETP.LT.OR P6, PT, R3, 0x1, !P6 ;  /* 0x000000010300780c */ /* 0x001fda00077c1670 */
[----:B------:R-:W-:Y:S05]  /*4780*/  @P6 BRA `(.L_x_109) ;  /* 0x0000000000e46947 */ /* 0x000fea0003800000 */
[----:B------:R-:W-:Y:S02]  /*4790*/  IMAD R12, R19, 0x2, R12 ;  /* 0x00000002130c7824 */ /* 0x000fe400078e020c */
[----:B------:R-:W-:Y:S02]  /*47a0*/  IMAD.SHL.U32 R18, R18, 0x40, RZ ;  /* 0x0000004012127824 */ /* 0x000fe400078e00ff */
[----:B------:R-:W-:Y:S02]  /*47b0*/  IMAD.MOV.U32 R13, RZ, RZ, RZ ;  /* 0x000000ffff0d7224 */ /* 0x000fe400078e00ff */
[----:B------:R-:W-:Y:S02]  /*47c0*/  IMAD.U32 R15, RZ, RZ, UR22 ;  /* 0x00000016ff0f7e24 */ /* 0x000fe4000f8e00ff */
[----:B------:R-:W-:Y:S02]  /*47d0*/  IMAD.MOV.U32 R3, RZ, RZ, R0 ;  /* 0x000000ffff037224 */ /* 0x000fe400078e0000 */
[----:B------:R-:W-:-:S02]  /*47e0*/  IMAD.MOV.U32 R4, RZ, RZ, R8 ;  /* 0x000000ffff047224 */ /* 0x000fc400078e0008 */
[----:B------:R-:W-:-:S07]  /*47f0*/  IMAD.SHL.U32 R7, R12, 0x20, RZ ;  /* 0x000000200c077824 */ /* 0x000fce00078e00ff */
.L_x_113:
[----:B------:R-:W0:Y:S01]  /*4800*/  S2UR UR7, SR_CgaCtaId ;  /* 0x00000000000779c3 */ /* 0x000e220000008800 */
[----:B------:R-:W-:-:S07]  /*4810*/  MOV R5, 0x400 ;  /* 0x0000040000057802 */ /* 0x000fce0000000f00 */
[----:B------:R-:W1:Y:S01]  /*4820*/  @!P3 LDC R6, c[0x0][0x500] ;  /* 0x00014000ff06bb82 */ /* 0x000e620000000800 */
[----:B0-----:R-:W-:-:S05]  /*4830*/  IMAD.U32 R12, RZ, RZ, UR7 ;  /* 0x00000007ff0c7e24 */ /* 0x001fca000f8e00ff */
[----:B------:R-:W-:Y:S02]  /*4840*/  LEA R11, R12, R5, 0x18 ;  /* 0x000000050c0b7211 */ /* 0x000fe400078ec0ff */
[----:B------:R-:W-:-:S03]  /*4850*/  SHF.L.U32 R5, R3, 0x1f, RZ ;  /* 0x0000001f03057819 */ /* 0x000fc600000006ff */
[----:B------:R-:W-:-:S04]  /*4860*/  IMAD R14, R4, 0x8, R11 ;  /* 0x00000008040e7824 */ /* 0x000fc800078e020b */
[----:B------:R-:W0:Y:S02]  /*4870*/  SYNCS.PHASECHK.TRANS64.TRYWAIT P1, [R14+URZ+0x20], R5 ;  /* 0x000020050e0075a7 */ /* 0x000e24000802017f */
[----:B01----:R-:W-:Y:S05]  /*4880*/  @!P1 BRA `(.L_x_110) ;  /* 0x0000000c00c09947 */ /* 0x003fea0003800000 */
.L_x_132:
[----:B------:R-:W-:Y:S01]  /*4890*/  UPRMT UR7, UR23, 0x9910, URZ ;  /* 0x0000991017077896 */ /* 0x000fe2000800003f */
[----:B------:R1:W-:Y:S03]  /*48a0*/  @!P3 SYNCS.ARRIVE.TRANS64 RZ, [R14+URZ], R6 ;  /* 0x000000060effb9a7 */ /* 0x0003e6000800003f */
[----:B------:R-:W-:-:S06]  /*48b0*/  UISETP.NE.AND UP0, UPT, UR7, 0x2, UPT ;  /* 0x000000020700788c */ /* 0x000fcc000bf05270 */
[----:B------:R-:W-:-:S13]  /*48c0*/  PLOP3.LUT P1, PT, PT, PT, UP0, 0x80, 0x0 ;  /* 0x000000000000781c */ /* 0x000fda0003f2f008 */
[----:B-1----:R-:W-:Y:S05]  /*48d0*/  @P1 BRA `(.L_x_111) ;  /* 0x0000000000041947 */ /* 0x002fea0003800000 */
[----:B------:R-:W-:Y:S01]  /*48e0*/  BPT.TRAP 0x1 ;  /* 0x000000040000795c */ /* 0x000fe20000300000 */
.L_x_111:
[----:B------:R-:W-:Y:S05]  /*48f0*/  @P0 BRA `(.L_x_112) ;  /* 0x0000000000040947 */ /* 0x000fea0003800000 */
[----:B------:R-:W-:Y:S01]  /*4900*/  BPT.TRAP 0x1 ;  /* 0x000000040000795c */ /* 0x000fe20000300000 */
.L_x_112:
[C---:B0-----:R-:W-:Y:S01]  /*4910*/  IMAD R5, R4.reuse, 0x1000, R9 ;  /* 0x0000100004057824 */ /* 0x041fe200078e0209 */
[----:B------:R-:W-:Y:S01]  /*4920*/  R2UR UR8, R11 ;  /* 0x000000000b0872ca */ /* 0x000fe200000e0000 */
[----:B------:R-:W-:Y:S01]  /*4930*/  IMAD R6, R4, 0x1000, R11 ;  /* 0x0000100004067824 */ /* 0x000fe200078e020b */
[----:B------:R-:W-:Y:S01]  /*4940*/  R2UR UR13, R7 ;  /* 0x00000000070d72ca */ /* 0x000fe200000e0000 */
[----:B------:R-:W-:Y:S01]  /*4950*/  VIADD R15, R15, 0xffffffff ;  /* 0xffffffff0f0f7836 */ /* 0x000fe20000000000 */
[----:B------:R-:W-:Y:S01]  /*4960*/  R2UR UR7, R5 ;  /* 0x00000000050772ca */ /* 0x000fe200000e0000 */
[----:B------:R-:W-:Y:S01]  /*4970*/  UIADD3 UR14, UP0, UR20, 0xf0, URZ ;  /* 0x000000f0140e7890 */ /* 0x000fe2000ff1e03f */
[----:B------:R-:W-:Y:S01]  /*4980*/  R2UR UR11, R6 ;  /* 0x00000000060b72ca */ /* 0x000fe200000e0000 */
[----:B------:R-:W-:Y:S01]  /*4990*/  UIADD3 UR24, UP1, UR20, 0x1f0, URZ ;  /* 0x000001f014187890 */ /* 0x000fe2000ff3e03f */
[----:B------:R-:W-:Y:S01]  /*49a0*/  R2UR UR9, R14 ;  /* 0x000000000e0972ca */ /* 0x000fe200000e0000 */
[----:B------:R-:W-:Y:S01]  /*49b0*/  UIADD3.X UR15, URZ, UR21, URZ, UP0, !UPT ;  /* 0x000000153f0f7290 */ /* 0x000fe200087fe43f */
[----:B------:R-:W-:Y:S01]  /*49c0*/  R2UR UR10, R13 ;  /* 0x000000000d0a72ca */ /* 0x000fe200000e0000 */
[----:B------:R-:W-:Y:S01]  /*49d0*/  VIADD R4, R4, 0x1 ;  /* 0x0000000104047836 */ /* 0x000fe20000000000 */
[----:B------:R-:W-:Y:S01]  /*49e0*/  R2UR UR12, R2 ;  /* 0x00000000020c72ca */ /* 0x000fe200000e0000 */
[----:B------:R-:W-:Y:S01]  /*49f0*/  UIADD3.X UR25, URZ, UR21, URZ, UP1, !UPT ;  /* 0x000000153f197290 */ /* 0x000fe20008ffe43f */
[----:B------:R-:W-:Y:S01]  /*4a00*/  R2UR UR18, R18 ;  /* 0x00000000121272ca */ /* 0x000fe200000e0000 */
[----:B------:R-:W-:Y:S01]  /*4a10*/  UMOV UR19, 0x30000 ;  /* 0x0003000000137882 */ /* 0x000fe20000000000 */
[----:B------:R-:W-:Y:S01]  /*4a20*/  ISETP.GT.AND P2, PT, R15, 0x1, PT ;  /* 0x000000010f00780c */ /* 0x000fe20003f44270 */
[----:B------:R-:W-:Y:S01]  /*4a30*/  UIADD3 UR8, UR8, UR7, URZ ;  /* 0x0000000708087290 */ /* 0x000fe2000fffe03f */
[----:B------:R-:W-:Y:S01]  /*4a40*/  ISETP.NE.AND P1, PT, R4, 0x4, PT ;  /* 0x000000040400780c */ /* 0x000fe20003f25270 */
[----:B------:R-:W-:Y:S01]  /*4a50*/  UIADD3 UR7, UR11, 0x4180, URZ ;  /* 0x000041800b077890 */ /* 0x000fe2000fffe03f */
[----:B------:R-:W-:Y:S01]  /*4a60*/  VIADD R13, R13, 0x40 ;  /* 0x000000400d0d7836 */ /* 0x000fe20000000000 */
[----:B------:R-:W-:Y:S01]  /*4a70*/  UMOV UR16, 0x0 ;  /* 0x0000000000107882 */ /* 0x000fe20000000000 */
[----:B------:R-:W-:Y:S01]  /*4a80*/  UMOV UR17, 0x10000000 ;  /* 0x1000000000117882 */ /* 0x000fe20000000000 */
[----:B------:R-:W-:Y:S01]  /*4a90*/  UMOV UR11, UR13 ;  /* 0x0000000d000b7c82 */ /* 0x000fe20008000000 */
[----:B------:R-:W-:-:S02]  /*4aa0*/  SEL R6, RZ, 0x1, P1 ;  /* 0x00000001ff067807 */ /* 0x000fc40000800000 */
[----:B------:R0:W-:Y:S01]  /*4ab0*/  UTMALDG.3D.MULTICAST [UR8], [UR14], UR19, desc[UR16] ;  /* 0x000010080e0073b4 */ /* 0x0001e20008011813 */
[----:B------:R-:W-:Y:S02]  /*4ac0*/  SEL R4, R4, RZ, P1 ;  /* 0x000000ff04047207 */ /* 0x000fe40000800000 */
[----:B------:R-:W-:Y:S01]  /*4ad0*/  LOP3.LUT R3, R3, R6, RZ, 0x3c, !PT ;  /* 0x0000000603037212 */ /* 0x000fe200078e3cff */
[----:B0-----:R-:W-:Y:S01]  /*4ae0*/  UMOV UR8, UR7 ;  /* 0x0000000700087c82 */ /* 0x001fe20008000000 */
[----:B------:R-:W-:Y:S02]  /*4af0*/  UMOV UR11, UR18 ;  /* 0x00000012000b7c82 */ /* 0x000fe40008000000 */
[----:B------:R0:W-:Y:S02]  /*4b00*/  UTMALDG.3D [UR8], [UR24], desc[UR16] ;  /* 0x00001008180075b4 */ /* 0x0001e40008011000 */
[----:B0-----:R-:W-:Y:S05]  /*4b10*/  @P2 BRA `(.L_x_113) ;  /* 0xfffffffc00382947 */ /* 0x001fea000383ffff */
.L_x_109:
[----:B------:R-:W-:Y:S05]  /*4b20*/  BSYNC B1 ;  /* 0x0000000000017941 */ /* 0x000fea0003800000 */
.L_x_108:
[----:B------:R-:W-:Y:S01]  /*4b30*/  LOP3.LUT P4, RZ, R10, 0xff, RZ, 0xc0, !PT ;  /* 0x000000ff0aff7812 */ /* 0x000fe2000788c0ff */
[----:B------:R-:W-:Y:S01]  /*4b40*/  VIADD R8, R8, UR39 ;  /* 0x0000002708087c36 */ /* 0x000fe20008000000 */
[----:B------:R-:W-:Y:S01]  /*4b50*/  ULDC.64 UR8, c[0x0][0x650] ;  /* 0x0001940000087ab9 */ /* 0x000fe20000000a00 */
[----:B------:R-:W-:Y:S01]  /*4b60*/  IMAD.U32 R4, RZ, RZ, UR39 ;  /* 0x00000027ff047e24 */ /* 0x000fe2000f8e00ff */
[----:B------:R-:W-:Y:S01]  /*4b70*/  BSSY B1, `(.L_x_114) ;  /* 0x0000070000017945 */ /* 0x000fe20003800000 */
[----:B------:R-:W-:Y:S01]  /*4b80*/  IMAD.MOV.U32 R19, RZ, RZ, -0x1 ;  /* 0xffffffffff137424 */ /* 0x000fe200078e00ff */
[----:B------:R-:W-:Y:S01]  /*4b90*/  ISETP.GT.U32.AND P1, PT, R8, 0x3, PT ;  /* 0x000000030800780c */ /* 0x000fe20003f24070 */
[----:B------:R-:W-:Y:S01]  /*4ba0*/  IMAD.MOV.U32 R18, RZ, RZ, -0x1 ;  /* 0xffffffffff127424 */ /* 0x000fe200078e00ff */
[----:B------:R-:W-:Y:S02]  /*4bb0*/  SHF.R.U32.HI R2, RZ, 0x2, R8 ;  /* 0x00000002ff027819 */ /* 0x000fe40000011608 */
[----:B------:R-:W-:-:S02]  /*4bc0*/  ISETP.LT.U32.AND P1, PT, R4, 0x4, P1 ;  /* 0x000000040400780c */ /* 0x000fc40000f21070 */
[----:B------:R-:W-:Y:S01]  /*4bd0*/  LOP3.LUT R2, R2, 0x1, RZ, 0xc0, !PT ;  /* 0x0000000102027812 */ /* 0x000fe200078ec0ff */
[----:B------:R-:W0:Y:S01]  /*4be0*/  @P4 S2R R12, SR_CgaCtaId ;  /* 0x00000000000c4919 */ /* 0x000e220000008800 */
[----:B------:R-:W-:Y:S02]  /*4bf0*/  @P4 MOV R3, 0x400 ;  /* 0x0000040000034802 */ /* 0x000fe40000000f00 */
[----:B------:R-:W-:Y:S02]  /*4c00*/  ISETP.NE.U32.AND P2, PT, R2, 0x1, PT ;  /* 0x000000010200780c */ /* 0x000fe40003f45070 */
[----:B------:R-:W-:Y:S02]  /*4c10*/  LOP3.LUT R8, R8, 0x3, RZ, 0xc0, !PT ;  /* 0x0000000308087812 */ /* 0x000fe400078ec0ff */
[----:B------:R-:W-:Y:S02]  /*4c20*/  ISETP.GT.U32.AND P2, PT, R4, 0x3, !P2 ;  /* 0x000000030400780c */ /* 0x000fe40005744070 */
[----:B------:R-:W-:-:S02]  /*4c30*/  PRMT R10, RZ, 0x7610, R10 ;  /* 0x00007610ff0a7816 */ /* 0x000fc4000000000a */
[----:B------:R-:W-:Y:S02]  /*4c40*/  SEL R2, RZ, 0x1, !P2 ;  /* 0x00000001ff027807 */ /* 0x000fe40005000000 */
[----:B0-----:R-:W-:-:S04]  /*4c50*/  @P4 LEA R3, R12, R3, 0x18 ;  /* 0x000000030c034211 */ /* 0x001fc800078ec0ff */
[----:B------:R0:W-:Y:S01]  /*4c60*/  @P4 SYNCS.ARRIVE.TRANS64.A1T0 RZ, [R3+URZ+0x78], RZ ;  /* 0x000078ff03ff49a7 */ /* 0x0001e2000810003f */
[----:B------:R-:W-:-:S04]  /*4c70*/  IADD3 R16, P4, R16, UR50, RZ ;  /* 0x0000003210107c10 */ /* 0x000fc8000ff9e0ff */
[----:B------:R-:W-:Y:S02]  /*4c80*/  IADD3.X R17, R17, UR37, RZ, P4, !PT ;  /* 0x0000002511117c10 */ /* 0x000fe4000a7fe4ff */
[----:B------:R-:W-:Y:S02]  /*4c90*/  ISETP.GE.U32.AND P4, PT, R16, UR8, PT ;  /* 0x0000000810007c0c */ /* 0x000fe4000bf86070 */
[----:B0-----:R-:W-:Y:S02]  /*4ca0*/  SEL R3, RZ, 0x1, !P1 ;  /* 0x00000001ff037807 */ /* 0x001fe40004800000 */
[----:B------:R-:W-:Y:S02]  /*4cb0*/  ISETP.GE.U32.AND.EX P1, PT, R17, UR9, PT, P4 ;  /* 0x0000000911007c0c */ /* 0x000fe4000bf26140 */
[--C-:B------:R-:W-:Y:S01]  /*4cc0*/  LOP3.LUT R0, R2, R0, R3.reuse, 0x96, !PT ;  /* 0x0000000002007212 */ /* 0x100fe200078e9603 */
[----:B------:R-:W-:Y:S01]  /*4cd0*/  IMAD.MOV.U32 R2, RZ, RZ, -0x1 ;  /* 0xffffffffff027424 */ /* 0x000fe200078e00ff */
[----:B------:R-:W-:-:S09]  /*4ce0*/  PRMT R3, RZ, 0x7610, R3 ;  /* 0x00007610ff037816 */ /* 0x000fd20000000003 */
[----:B------:R-:W-:Y:S05]  /*4cf0*/  @P1 BRA `(.L_x_115) ;  /* 0x00000004005c1947 */ /* 0x000fea0003800000 */
[----:B------:R-:W0:Y:S01]  /*4d00*/  S2UR UR7, SR_CTAID.X ;  /* 0x00000000000779c3 */ /* 0x000e220000002500 */
[----:B------:R-:W-:Y:S01]  /*4d10*/  ULDC.64 UR8, c[0x0][0x628] ;  /* 0x00018a0000087ab9 */ /* 0x000fe20000000a00 */
[----:B------:R-:W-:Y:S01]  /*4d20*/  ULDC UR10, c[0x0][0x150] ;  /* 0x00005400000a7ab9 */ /* 0x000fe20000000800 */
[----:B------:R-:W-:Y:S01]  /*4d30*/  ISETP.NE.U32.AND P1, PT, RZ, UR8, PT ;  /* 0x00000008ff007c0c */ /* 0x000fe2000bf25070 */
[----:B------:R-:W-:Y:S01]  /*4d40*/  ULDC UR11, c[0x0][0x630] ;  /* 0x00018c00000b7ab9 */ /* 0x000fe20000000800 */
[----:B------:R-:W-:Y:S01]  /*4d50*/  ULDC UR13, c[0x0][0x154] ;  /* 0x00005500000d7ab9 */ /* 0x000fe20000000800 */
[----:B------:R-:W-:Y:S01]  /*4d60*/  IMAD.MOV.U32 R2, RZ, RZ, R16 ;  /* 0x000000ffff027224 */ /* 0x000fe200078e0010 */
[----:B------:R-:W-:Y:S01]  /*4d70*/  ISETP.NE.AND.EX P1, PT, RZ, UR9, PT, P1 ;  /* 0x00000009ff007c0c */ /* 0x000fe2000bf25310 */
[----:B------:R-:W1:Y:S01]  /*4d80*/  S2UR UR12, SR_CTAID.Y ;  /* 0x00000000000c79c3 */ /* 0x000e620000002600 */
[----:B0-----:R-:W-:-:S05]  /*4d90*/  I2FP.F32.U32 R3, UR7 ;  /* 0x0000000700037c45 */ /* 0x001fca0008201000 */
[----:B------:R-:W-:Y:S01]  /*4da0*/  FMUL R13, R3, UR10 ;  /* 0x0000000a030d7c20 */ /* 0x000fe20008400000 */
[----:B------:R-:W-:-:S05]  /*4db0*/  IMAD.MOV.U32 R3, RZ, RZ, R17 ;  /* 0x000000ffff037224 */ /* 0x000fca00078e0011 */
[----:B------:R-:W-:Y:S05]  /*4dc0*/  @!P1 BRA `(.L_x_116) ;  /* 0x0000000000289947 */ /* 0x000fea0003800000 */
[----:B------:R-:W-:Y:S02]  /*4dd0*/  ULDC UR10, c[0x0][0x634] ;  /* 0x00018d00000a7ab9 */ /* 0x000fe40000000800 */
[----:B------:R-:W-:-:S05]  /*4de0*/  IADD3 R7, P1, R16, UR10, RZ ;  /* 0x0000000a10077c10 */ /* 0x000fca000ff3e0ff */
[----:B------:R-:W-:-:S04]  /*4df0*/  IMAD.X R11, RZ, RZ, R17, P1 ;  /* 0x000000ffff0b7224 */ /* 0x000fc800008e0611 */
[----:B------:R-:W-:-:S04]  /*4e00*/  IMAD.WIDE.U32 R4, R11, UR8, RZ ;  /* 0x000000080b047c25 */ /* 0x000fc8000f8e00ff */
[----:B------:R-:W-:-:S04]  /*4e10*/  IMAD.WIDE.U32 R4, P1, R7, UR9, R4 ;  /* 0x0000000907047c25 */ /* 0x000fc8000f820004 */
[----:B------:R-:W-:-:S04]  /*4e20*/  IMAD.WIDE.U32 R6, R7, UR8, RZ ;  /* 0x0000000807067c25 */ /* 0x000fc8000f8e00ff */
[----:B------:R-:W-:Y:S01]  /*4e30*/  IMAD.X R3, RZ, RZ, RZ, P1 ;  /* 0x000000ffff037224 */ /* 0x000fe200008e06ff */
[----:B------:R-:W-:Y:S01]  /*4e40*/  IADD3 RZ, P1, R7, R4, RZ ;  /* 0x0000000407ff7210 */ /* 0x000fe20007f3e0ff */
[----:B------:R-:W-:-:S04]  /*4e50*/  IMAD.MOV.U32 R2, RZ, RZ, R5 ;  /* 0x000000ffff027224 */ /* 0x000fc800078e0005 */
[----:B------:R-:W-:-:S08]  /*4e60*/  IMAD.WIDE.U32.X R2, R11, UR9, R2, P1 ;  /* 0x000000090b027c25 */ /* 0x000fd000088e0402 */
.L_x_116:
[--C-:B------:R-:W-:Y:S01]  /*4e70*/  SHF.R.U64 R11, R2, UR11, R3.reuse ;  /* 0x0000000b020b7c19 */ /* 0x100fe20008001203 */
[----:B------:R-:W0:Y:S01]  /*4e80*/  F2I.U32.TRUNC.NTZ R13, R13 ;  /* 0x0000000d000d7305 */ /* 0x000e22000020f000 */
[----:B------:R-:W-:Y:S01]  /*4e90*/  SHF.R.U32.HI R2, RZ, UR11, R3 ;  /* 0x0000000bff027c19 */ /* 0x000fe20008011603 */
[----:B------:R-:W-:Y:S01]  /*4ea0*/  ULDC.64 UR8, c[0x0][0x620] ;  /* 0x0001880000087ab9 */ /* 0x000fe20000000a00 */
[----:B------:R-:W-:Y:S01]  /*4eb0*/  IADD3 R5, P1, RZ, -R11, RZ ;  /* 0x8000000bff057210 */ /* 0x000fe20007f3e0ff */
[----:B------:R-:W-:Y:S01]  /*4ec0*/  ULDC.64 UR14, c[0x0][0x640] ;  /* 0x00019000000e7ab9 */ /* 0x000fe20000000a00 */
[----:B-1----:R-:W-:Y:S01]  /*4ed0*/  I2FP.F32.U32 R4, UR12 ;  /* 0x0000000c00047c45 */ /* 0x002fe20008201000 */
[----:B------:R-:W-:Y:S02]  /*4ee0*/  ULDC UR11, c[0x0][0x658] ;  /* 0x00019600000b7ab9 */ /* 0x000fe40000000800 */
[----:B------:R-:W-:Y:S01]  /*4ef0*/  IMAD.X R2, RZ, RZ, ~R2, P1 ;  /* 0x000000ffff027224 */ /* 0x000fe200008e0e02 */
[----:B------:R-:W-:Y:S01]  /*4f00*/  ISETP.NE.U32.AND P1, PT, RZ, UR14, PT ;  /* 0x0000000eff007c0c */ /* 0x000fe2000bf25070 */
[----:B------:R-:W-:Y:S01]  /*4f10*/  FMUL R6, R4, UR13 ;  /* 0x0000000d04067c20 */ /* 0x000fe20008400000 */
[----:B------:R-:W-:Y:S01]  /*4f20*/  ULDC UR13, c[0x0][0x648] ;  /* 0x00019200000d7ab9 */ /* 0x000fe20000000800 */
[----:B------:R-:W-:Y:S01]  /*4f30*/  IMAD R4, R2, UR8, RZ ;  /* 0x0000000802047c24 */ /* 0x000fe2000f8e02ff */
[----:B------:R-:W-:Y:S01]  /*4f40*/  ISETP.NE.AND.EX P1, PT, RZ, UR15, PT, P1 ;  /* 0x0000000fff007c0c */ /* 0x000fe2000bf25310 */
[----:B------:R-:W-:Y:S01]  /*4f50*/  IMAD.WIDE.U32 R2, R5, UR8, R16 ;  /* 0x0000000805027c25 */ /* 0x000fe2000f8e0010 */
[----:B0-----:R-:W-:Y:S01]  /*4f60*/  R2UR UR8, R13 ;  /* 0x000000000d0872ca */ /* 0x001fe200000e0000 */
[----:B------:R-:W0:Y:S01]  /*4f70*/  F2I.U32.TRUNC.NTZ R6, R6 ;  /* 0x0000000600067305 */ /* 0x000e22000020f000 */
[----:B------:R-:W1:Y:S01]  /*4f80*/  LDC R13, c[0x0][0x610] ;  /* 0x00018400ff0d7b82 */ /* 0x000e620000000800 */
[----:B------:R-:W-:Y:S01]  /*4f90*/  IMAD R5, R5, UR9, R4 ;  /* 0x0000000905057c24 */ /* 0x000fe2000f8e0204 */
[----:B------:R-:W-:-:S03]  /*4fa0*/  ULDC UR9, c[0x0][0x618] ;  /* 0x0001860000097ab9 */ /* 0x000fc60000000800 */
[----:B------:R-:W-:-:S05]  /*4fb0*/  IMAD.IADD R3, R3, 0x1, R5 ;  /* 0x0000000103037824 */ /* 0x000fca00078e0205 */
[--C-:B------:R-:W-:Y:S02]  /*4fc0*/  SHF.R.U64 R14, R2, UR9, R3.reuse ;  /* 0x00000009020e7c19 */ /* 0x100fe40008001203 */
[----:B------:R-:W-:Y:S01]  /*4fd0*/  SHF.R.U32.HI R3, RZ, UR9, R3 ;  /* 0x00000009ff037c19 */ /* 0x000fe20008011603 */
[----:B------:R-:W-:Y:S01]  /*4fe0*/  ULDC UR9, c[0x0][0x608] ;  /* 0x0001820000097ab9 */ /* 0x000fe20000000800 */
[----:B0-----:R-:W-:Y:S02]  /*4ff0*/  R2UR UR10, R6 ;  /* 0x00000000060a72ca */ /* 0x001fe400000e0000 */
[--C-:B------:R-:W-:Y:S02]  /*5000*/  SHF.R.U64 R18, R14, UR9, R3.reuse ;  /* 0x000000090e127c19 */ /* 0x100fe40008001203 */
[----:B------:R-:W-:Y:S01]  /*5010*/  SHF.R.U32.HI R3, RZ, UR9, R3 ;  /* 0x00000009ff037c19 */ /* 0x000fe20008011603 */
[----:B------:R-:W-:-:S03]  /*5020*/  UIADD3 UR9, -UR8, URZ, URZ ;  /* 0x0000003f08097290 */ /* 0x000fc6000fffe13f */
[--C-:B------:R-:W-:Y:S01]  /*5030*/  SHF.R.U64 R20, R18, UR11, R3.reuse ;  /* 0x0000000b12147c19 */ /* 0x100fe20008001203 */
[----:B------:R-:W-:Y:S01]  /*5040*/  ULDC UR8, c[0x0][0x144] ;  /* 0x0000510000087ab9 */ /* 0x000fe20000000800 */
[----:B------:R-:W-:-:S03]  /*5050*/  SHF.R.U32.HI R3, RZ, UR11, R3 ;  /* 0x0000000bff037c19 */ /* 0x000fc60008011603 */
[----:B------:R-:W-:Y:S01]  /*5060*/  IMAD.MOV.U32 R2, RZ, RZ, R20 ;  /* 0x000000ffff027224 */ /* 0x000fe200078e0014 */
[----:B------:R-:W-:Y:S06]  /*5070*/  @!P1 BRA `(.L_x_117) ;  /* 0x0000000000289947 */ /* 0x000fec0003800000 */
        /* <DEDUP_REMOVED lines=10> */
.L_x_117:
[----:B------:R-:W-:Y:S01]  /*5120*/  UISETP.NE.AND UP0, UPT, UR38, URZ, UPT ;  /* 0x0000003f2600728c */ /* 0x000fe2000bf05270 */
[----:B------:R-:W-:Y:S01]  /*5130*/  SHF.R.U64 R3, R2, UR13, R3 ;  /* 0x0000000d02037c19 */ /* 0x000fe20008001203 */
[----:B------:R-:W-:Y:S01]  /*5140*/  UIADD3 UR10, -UR10, URZ, URZ ;  /* 0x0000003f0a0a7290 */ /* 0x000fe2000fffe13f */
[----:B------:R-:W-:Y:S01]  /*5150*/  LOP3.LUT R2, R18, UR6, RZ, 0xc0, !PT ;  /* 0x0000000612027c12 */ /* 0x000fe2000f8ec0ff */
[----:B------:R-:W-:Y:S02]  /*5160*/  UIMAD UR7, UR8, UR9, UR7 ;  /* 0x00000009080772a4 */ /* 0x000fe4000f8e0207 */
[----:B------:R-:W-:Y:S01]  /*5170*/  IMAD.MOV R5, RZ, RZ, -R3 ;  /* 0x000000ffff057224 */ /* 0x000fe200078e0a03 */
[----:B------:R-:W-:Y:S01]  /*5180*/  ULDC UR8, c[0x0][0x148] ;  /* 0x0000520000087ab9 */ /* 0x000fe20000000800 */
[----:B------:R-:W-:Y:S01]  /*5190*/  IMAD R4, R3, UR5, R2 ;  /* 0x0000000503047c24 */ /* 0x000fe2000f8e0202 */
[----:B------:R-:W-:Y:S02]  /*51a0*/  LOP3.LUT R3, R14, UR4, RZ, 0xc0, !PT ;  /* 0x000000040e037c12 */ /* 0x000fe4000f8ec0ff */
[----:B------:R-:W-:Y:S01]  /*51b0*/  @UP0 UIMAD UR7, UR8, UR10, UR12 ;  /* 0x0000000a080702a4 */ /* 0x000fe2000f8e020c */
[----:B------:R-:W-:-:S02]  /*51c0*/  PLOP3.LUT P1, PT, PT, PT, UP0, 0x80, 0x0 ;  /* 0x000000000000781c */ /* 0x000fc40003f2f008 */
[----:B------:R-:W-:Y:S02]  /*51d0*/  ULDC UR8, c[0x0][0x638] ;  /* 0x00018e0000087ab9 */ /* 0x000fe40000000800 */
[----:B------:R-:W-:Y:S02]  /*51e0*/  IMAD R2, R5, UR8, R20 ;  /* 0x0000000805027c24 */ /* 0x000fe4000f8e0214 */
[----:B-1----:R-:W-:Y:S01]  /*51f0*/  IMAD R13, R4, R13, UR7 ;  /* 0x00000007040d7e24 */ /* 0x002fe2000f8e020d */
[----:B------:R-:W-:Y:S01]  /*5200*/  ULDC UR7, c[0x0][0x600] ;  /* 0x0001800000077ab9 */ /* 0x000fe20000000800 */
[----:B------:R-:W-:Y:S02]  /*5210*/  IMAD.MOV.U32 R4, RZ, RZ, 0x1 ;  /* 0x00000001ff047424 */ /* 0x000fe400078e00ff */
[----:B------:R-:W-:-:S03]  /*5220*/  IMAD R2, R2, UR7, R3 ;  /* 0x0000000702027c24 */ /* 0x000fc6000f8e0203 */
[----:B------:R-:W-:Y:S02]  /*5230*/  PRMT R3, R4, 0x7610, R3 ;  /* 0x0000761004037816 */ /* 0x000fe40000000003 */
[----:B------:R-:W-:Y:S02]  /*5240*/  SEL R18, R2, R13, !P1 ;  /* 0x0000000d02127207 */ /* 0x000fe40004800000 */
[----:B------:R-:W-:Y:S01]  /*5250*/  SEL R19, R13, R2, !P1 ;  /* 0x000000020d137207 */ /* 0x000fe20004800000 */
[----:B------:R-:W-:-:S07]  /*5260*/  IMAD.MOV.U32 R2, RZ, RZ, R11 ;  /* 0x000000ffff027224 */ /* 0x000fce00078e000b */
.L_x_115:
[----:B------:R-:W-:Y:S05]  /*5270*/  BSYNC B1 ;  /* 0x0000000000017941 */ /* 0x000fea0003800000 */
.L_x_114:
[----:B------:R-:W-:-:S13]  /*5280*/  LOP3.LUT P1, RZ, R3, 0xff, RZ, 0xc0, !PT ;  /* 0x000000ff03ff7812 */ /* 0x000fda000782c0ff */
[----:B------:R-:W-:Y:S05]  /*5290*/  @P1 BRA `(.L_x_118) ;  /* 0xfffffff400201947 */ /* 0x000fea000383ffff */
[----:B------:R-:W-:Y:S05]  /*52a0*/  BSYNC B0 ;  /* 0x0000000000007941 */ /* 0x000fea0003800000 */
.L_x_106:
[----:B------:R-:W-:-:S03]  /*52b0*/  UMOV UR7, 0xffffffff ;  /* 0xffffffff00077882 */ /* 0x000fc60000000000 */
[----:B------:R-:W-:Y:S05]  /*52c0*/  BRA.DIV UR7, `(.L_x_119) ;  /* 0x0000000607447947 */ /* 0x000fea000b800000 */
[----:B------:R-:W-:-:S13]  /*52d0*/  ELECT P6, URZ, PT ;  /* 0x00000000003f782f */ /* 0x000fda00038c0000 */
.L_x_135:
[----:B------:R-:W-:Y:S04]  /*52e0*/  BSSY B0, `(.L_x_120) ;  /* 0x000002c000007945 */ /* 0x000fe80003800000 */
[----:B------:R-:W-:Y:S05]  /*52f0*/  @!P6 BRA `(.L_x_121) ;  /* 0x0000000000a8e947 */ /* 0x000fea0003800000 */
[----:B------:R-:W-:-:S04]  /*5300*/  ULOP3.LUT UR7, UR36, 0x2, URZ, 0xfc, !UPT ;  /* 0x0000000224077892 */ /* 0x000fc8000f8efc3f */
[----:B------:R-:W-:-:S06]  /*5310*/  UISETP.NE.AND UP0, UPT, UR7, 0x3, UPT ;  /* 0x000000030700788c */ /* 0x000fcc000bf05270 */
[----:B------:R-:W-:-:S13]  /*5320*/  PLOP3.LUT P0, PT, PT, PT, UP0, 0x80, 0x0 ;  /* 0x000000000000781c */ /* 0x000fda0003f0f008 */
[----:B------:R-:W-:Y:S05]  /*5330*/  @!P0 BRA `(.L_x_122) ;  /* 0x0000000000048947 */ /* 0x000fea0003800000 */
[----:B------:R-:W-:Y:S01]  /*5340*/  BPT.TRAP 0x1 ;  /* 0x000000040000795c */ /* 0x000fe20000300000 */
.L_x_122:
[----:B------:R-:W0:Y:S01]  /*5350*/  S2R R3, SR_CgaCtaId ;  /* 0x0000000000037919 */ /* 0x000e220000008800 */
[----:B------:R-:W-:-:S04]  /*5360*/  MOV R2, 0x400 ;  /* 0x0000040000027802 */ /* 0x000fc80000000f00 */
[----:B0-----:R-:W-:Y:S02]  /*5370*/  LEA R3, R3, R2, 0x18 ;  /* 0x0000000203037211 */ /* 0x001fe400078ec0ff */
[----:B------:R-:W-:-:S03]  /*5380*/  SHF.L.U32 R2, R0, 0x1f, RZ ;  /* 0x0000001f00027819 */ /* 0x000fc600000006ff */
[----:B------:R-:W-:-:S04]  /*5390*/  VIADD R3, R3, 0x20 ;  /* 0x0000002003037836 */ /* 0x000fc80000000000 */
[C---:B------:R-:W-:Y:S02]  /*53a0*/  IMAD R7, R8.reuse, 0x8, R3 ;  /* 0x0000000808077824 */ /* 0x040fe400078e0203 */
[----:B------:R-:W-:Y:S02]  /*53b0*/  VIADD R8, R8, 0x1 ;  /* 0x0000000108087836 */ /* 0x000fe40000000000 */
[----:B------:R-:W0:Y:S03]  /*53c0*/  SYNCS.PHASECHK.TRANS64.TRYWAIT P0, [R7+URZ], R2 ;  /* 0x00000002070075a7 */ /* 0x000e26000800017f */
[----:B------:R-:W-:-:S04]  /*53d0*/  ISETP.NE.AND P1, PT, R8, 0x4, PT ;  /* 0x000000040800780c */ /* 0x000fc80003f25270 */
[----:B------:R-:W-:Y:S02]  /*53e0*/  SEL R5, RZ, 0x1, P1 ;  /* 0x00000001ff057807 */ /* 0x000fe40000800000 */
[----:B------:R-:W-:Y:S02]  /*53f0*/  SEL R8, R8, RZ, P1 ;  /* 0x000000ff08087207 */ /* 0x000fe40000800000 */
[----:B------:R-:W-:-:S03]  /*5400*/  LOP3.LUT R5, R0, R5, RZ, 0x3c, !PT ;  /* 0x0000000500057212 */ /* 0x000fc600078e3cff */
[----:B------:R-:W-:Y:S01]  /*5410*/  IMAD R9, R8, 0x8, R3 ;  /* 0x0000000808097824 */ /* 0x000fe200078e0203 */
[----:B------:R-:W-:Y:S01]  /*5420*/  SHF.L.U32 R4, R5, 0x1f, RZ ;  /* 0x0000001f05047819 */ /* 0x000fe200000006ff */
[----:B0-----:R-:W-:Y:S06]  /*5430*/  @!P0 BRA `(.L_x_123) ;  /* 0x0000000400088947 */ /* 0x001fec0003800000 */
.L_x_136:
[----:B------:R-:W1:Y:S01]  /*5440*/  SYNCS.PHASECHK.TRANS64.TRYWAIT P0, [R9+URZ], R4 ;  /* 0x00000004090075a7 */ /* 0x000e62000800017f */
[----:B------:R-:W-:-:S05]  /*5450*/  VIADD R0, R8, 0x1 ;  /* 0x0000000108007836 */ /* 0x000fca0000000000 */
[----:B------:R-:W-:-:S04]  /*5460*/  ISETP.NE.AND P1, PT, R0, 0x4, PT ;  /* 0x000000040000780c */ /* 0x000fc80003f25270 */
[----:B0-----:R-:W-:Y:S02]  /*5470*/  SEL R2, RZ, 0x1, P1 ;  /* 0x00000001ff027807 */ /* 0x001fe40000800000 */
[----:B------:R-:W-:Y:S02]  /*5480*/  SEL R0, R0, RZ, P1 ;  /* 0x000000ff00007207 */ /* 0x000fe40000800000 */
[----:B------:R-:W-:-:S03]  /*5490*/  LOP3.LUT R7, R5, R2, RZ, 0x3c, !PT ;  /* 0x0000000205077212 */ /* 0x000fc600078e3cff */
[----:B------:R-:W-:Y:S01]  /*54a0*/  IMAD R6, R0, 0x8, R3 ;  /* 0x0000000800067824 */ /* 0x000fe200078e0203 */
[----:B------:R-:W-:Y:S01]  /*54b0*/  SHF.L.U32 R5, R7, 0x1f, RZ ;  /* 0x0000001f07057819 */ /* 0x000fe200000006ff */
[----:B-1----:R-:W-:Y:S06]  /*54c0*/  @!P0 BRA `(.L_x_124) ;  /* 0x0000000000f88947 */ /* 0x002fec0003800000 */
.L_x_137:
[----:B------:R-:W1:Y:S01]  /*54d0*/  SYNCS.PHASECHK.TRANS64.TRYWAIT P0, [R6+URZ], R5 ;  /* 0x00000005060075a7 */ /* 0x000e62000800017f */
[----:B------:R-:W-:-:S05]  /*54e0*/  VIADD R0, R0, 0x1 ;  /* 0x0000000100007836 */ /* 0x000fca0000000000 */
[----:B------:R-:W-:-:S04]  /*54f0*/  ISETP.NE.AND P1, PT, R0, 0x4, PT ;  /* 0x000000040000780c */ /* 0x000fc80003f25270 */
[----:B------:R-:W-:Y:S02]  /*5500*/  SEL R2, RZ, 0x1, P1 ;  /* 0x00000001ff027807 */ /* 0x000fe40000800000 */
[----:B------:R-:W-:Y:S02]  /*5510*/  SEL R0, R0, RZ, P1 ;  /* 0x000000ff00007207 */ /* 0x000fe40000800000 */
[----:B------:R-:W-:Y:S01]  /*5520*/  LOP3.LUT R2, R7, R2, RZ, 0x3c, !PT ;  /* 0x0000000207027212 */ /* 0x000fe200078e3cff */
[----:B-1----:R-:W-:Y:S06]  /*5530*/  @!P0 BRA `(.L_x_125) ;  /* 0x0000000000f08947 */ /* 0x002fec0003800000 */
.L_x_138:
[----:B------:R-:W-:Y:S01]  /*5540*/  IMAD R3, R0, 0x8, R3 ;  /* 0x0000000800037824 */ /* 0x000fe200078e0203 */
[----:B------:R-:W-:-:S07]  /*5550*/  SHF.L.U32 R0, R2, 0x1f, RZ ;  /* 0x0000001f02007819 */ /* 0x000fce00000006ff */
.L_x_126:
[----:B---3--:R3:W4:Y:S02]  /*5560*/  SYNCS.PHASECHK.TRANS64.TRYWAIT P0, [R3+URZ], R0 ;  /* 0x00000000030075a7 */ /* 0x008724000800017f */
[----:B----4-:R-:W-:Y:S05]  /*5570*/  @!P0 NANOSLEEP.SYNCS 0x989680 ;  /* 0x009896800000895d */ /* 0x010fea0003900000 */
[----:B------:R-:W4:Y:S02]  /*5580*/  @!P0 SYNCS.PHASECHK.TRANS64 P0, [R3+URZ], R0 ;  /* 0x00000000030085a7 */ /* 0x000f24000800007f */
[----:B----4-:R-:W-:Y:S05]  /*5590*/  @!P0 BRA `(.L_x_126) ;  /* 0xfffffffc00f08947 */ /* 0x010fea000383ffff */
.L_x_121:
[----:B------:R-:W-:Y:S05]  /*55a0*/  BSYNC B0 ;  /* 0x0000000000007941 */ /* 0x000fea0003800000 */
.L_x_120:
[----:B------:R-:W-:Y:S05]  /*55b0*/  EXIT ;  /* 0x000000000000794d */ /* 0x000fea0003800000 */
.L_x_18:
[----:B0-----:R0:W1:Y:S02]  /*55c0*/  SYNCS.PHASECHK.TRANS64.TRYWAIT P0, [R60+URZ], R3 ;  /* 0x000000033c0075a7 */ /* 0x001064000800017f */
[----:B-1----:R-:W-:Y:S05]  /*55d0*/  @!P0 NANOSLEEP.SYNCS 0x989680 ;  /* 0x009896800000895d */ /* 0x002fea0003900000 */
[----:B------:R-:W1:Y:S02]  /*55e0*/  @!P0 SYNCS.PHASECHK.TRANS64 P0, [R60+URZ], R3 ;  /* 0x000000033c0085a7 */ /* 0x000e64000800007f */
[----:B-1----:R-:W-:Y:S05]  /*55f0*/  @!P0 BRA `(.L_x_18) ;  /* 0xfffffffc00f08947 */ /* 0x002fea000383ffff */
[----:B------:R-:W-:Y:S05]  /*5600*/  BRA `(.L_x_127) ;  /* 0xffffffc000747947 */ /* 0x000fea000383ffff */
.L_x_23:
[----:B-1----:R1:W2:Y:S02]  /*5610*/  SYNCS.PHASECHK.TRANS64.TRYWAIT P1, [R3+URZ], R0 ;  /* 0x00000000030075a7 */ /* 0x0022a4000802017f */
[----:B--2---:R-:W-:Y:S05]  /*5620*/  @!P1 NANOSLEEP.SYNCS 0x989680 ;  /* 0x009896800000995d */ /* 0x004fea0003900000 */
[----:B------:R-:W2:Y:S02]  /*5630*/  @!P1 SYNCS.PHASECHK.TRANS64 P1, [R3+URZ], R0 ;  /* 0x00000000030095a7 */ /* 0x000ea4000802007f */
[----:B--2---:R-:W-:Y:S05]  /*5640*/  @!P1 BRA `(.L_x_23) ;  /* 0xfffffffc00f09947 */ /* 0x004fea000383ffff */
[----:B------:R-:W-:Y:S05]  /*5650*/  BRA `(.L_x_22) ;  /* 0xffffffc000e07947 */ /* 0x000fea000383ffff */
.L_x_28:
[----:B-1----:R-:W-:-:S04]  /*5660*/  IMAD.U32 R5, RZ, RZ, UR4 ;  /* 0x00000004ff057e24 */ /* 0x002fc8000f8e00ff */
[----:B------:R1:W2:Y:S03]  /*5670*/  SYNCS.PHASECHK.TRANS64.TRYWAIT P1, [R5+URZ], R4 ;  /* 0x00000004050075a7 */ /* 0x0002a6000802017f */
[----:B--2---:R-:W-:Y:S05]  /*5680*/  @!P1 NANOSLEEP.SYNCS 0x989680 ;  /* 0x009896800000995d */ /* 0x004fea0003900000 */
[----:B------:R-:W2:Y:S02]  /*5690*/  @!P1 SYNCS.PHASECHK.TRANS64 P1, [R5+URZ], R4 ;  /* 0x00000004050095a7 */ /* 0x000ea4000802007f */
[----:B--2---:R-:W-:Y:S05]  /*56a0*/  @!P1 BRA `(.L_x_28) ;  /* 0xfffffffc00ec9947 */ /* 0x004fea000383ffff */
[----:B------:R-:W-:Y:S05]  /*56b0*/  BRA `(.L_x_27) ;  /* 0xffffffc400587947 */ /* 0x000fea000383ffff */
.L_x_34:
[----:B0-----:R0:W1:Y:S02]  /*56c0*/  SYNCS.PHASECHK.TRANS64.TRYWAIT P0, [R60+URZ+0x10], R3 ;  /* 0x000010033c0075a7 */ /* 0x001064000800017f */
[----:B-1----:R-:W-:Y:S05]  /*56d0*/  @!P0 NANOSLEEP.SYNCS 0x989680 ;  /* 0x009896800000895d */ /* 0x002fea0003900000 */
[----:B------:R-:W1:Y:S02]  /*56e0*/  @!P0 SYNCS.PHASECHK.TRANS64 P0, [R60+URZ+0x10], R3 ;  /* 0x000010033c0085a7 */ /* 0x000e64000800007f */
[----:B-1----:R-:W-:Y:S05]  /*56f0*/  @!P0 BRA `(.L_x_34) ;  /* 0xfffffffc00f08947 */ /* 0x002fea000383ffff */
[----:B------:R-:W-:Y:S05]  /*5700*/  BRA `(.L_x_128) ;  /* 0xffffffc800687947 */ /* 0x000fea000383ffff */
.L_x_107:
[----:B------:R-:W-:Y:S01]  /*5710*/  BSSY B1, `(.L_x_129) ;  /* 0x0000006000017945 */ /* 0x000fe20003800000 */
[----:B------:R-:W-:-:S07]  /*5720*/  IMAD.MOV.U32 R15, RZ, RZ, -0x1 ;  /* 0xffffffffff0f7424 */ /* 0x000fce00078e00ff */
[----:B--2---:R-:W-:Y:S05]  /*5730*/  WARPSYNC.COLLECTIVE R15, `(.L_x_130) ;  /* 0x000000000f0c7348 */ /* 0x004fea0003c00000 */
[----:B------:R-:W-:Y:S02]  /*5740*/  ELECT P6, UR62, PT ;  /* 0x00000000003e782f */ /* 0x000fe400038c0000 */
[----:B------:R-:W-:Y:S01]  /*5750*/  MOV R14, UR62 ;  /* 0x0000003e000e7c02 */ /* 0x000fe20008000f00 */
[----:B--2---:R-:W-:Y:S10]  /*5760*/  ENDCOLLECTIVE ;  /* 0x000000000000791b */ /* 0x004ff40003800000 */
.L_x_130:
[----:B------:R-:W-:Y:S05]  /*5770*/  BSYNC B1 ;  /* 0x0000000000017941 */ /* 0x000fea0003800000 */
.L_x_129:
[----:B------:R-:W-:Y:S05]  /*5780*/  BRA `(.L_x_131) ;  /* 0xffffffec00f07947 */ /* 0x000fea000383ffff */
.L_x_110:
[----:B0-----:R0:W1:Y:S02]  /*5790*/  SYNCS.PHASECHK.TRANS64.TRYWAIT P1, [R14+URZ+0x20], R5 ;  /* 0x000020050e0075a7 */ /* 0x001064000802017f */
[----:B-1----:R-:W-:Y:S05]  /*57a0*/  @!P1 NANOSLEEP.SYNCS 0x989680 ;  /* 0x009896800000995d */ /* 0x002fea0003900000 */
[----:B------:R-:W1:Y:S02]  /*57b0*/  @!P1 SYNCS.PHASECHK.TRANS64 P1, [R14+URZ+0x20], R5 ;  /* 0x000020050e0095a7 */ /* 0x000e64000802007f */
[----:B-1----:R-:W-:Y:S05]  /*57c0*/  @!P1 BRA `(.L_x_110) ;  /* 0xfffffffc00f09947 */ /* 0x002fea000383ffff */
[----:B------:R-:W-:Y:S05]  /*57d0*/  BRA `(.L_x_132) ;  /* 0xfffffff0002c7947 */ /* 0x000fea000383ffff */
.L_x_119:
[----:B------:R-:W-:Y:S01]  /*57e0*/  BSSY B0, `(.L_x_133) ;  /* 0x0000006000007945 */ /* 0x000fe20003800000 */
[----:B------:R-:W-:-:S07]  /*57f0*/  IMAD.MOV.U32 R15, RZ, RZ, -0x1 ;  /* 0xffffffffff0f7424 */ /* 0x000fce00078e00ff */
[----:B--2---:R-:W-:Y:S05]  /*5800*/  WARPSYNC.COLLECTIVE R15, `(.L_x_134) ;  /* 0x000000000f0c7348 */ /* 0x004fea0003c00000 */
[----:B------:R-:W-:Y:S02]  /*5810*/  ELECT P6, UR62, PT ;  /* 0x00000000003e782f */ /* 0x000fe400038c0000 */
[----:B------:R-:W-:Y:S01]  /*5820*/  MOV R14, UR62 ;  /* 0x0000003e000e7c02 */ /* 0x000fe20008000f00 */
[----:B--2---:R-:W-:Y:S10]  /*5830*/  ENDCOLLECTIVE ;  /* 0x000000000000791b */ /* 0x004ff40003800000 */
.L_x_134:
[----:B------:R-:W-:Y:S05]  /*5840*/  BSYNC B0 ;  /* 0x0000000000007941 */ /* 0x000fea0003800000 */
.L_x_133:
[----:B------:R-:W-:Y:S05]  /*5850*/  BRA `(.L_x_135) ;  /* 0xfffffff800a07947 */ /* 0x000fea000383ffff */
.L_x_123:
[----:B0-----:R0:W1:Y:S02]  /*5860*/  SYNCS.PHASECHK.TRANS64.TRYWAIT P0, [R7+URZ], R2 ;  /* 0x00000002070075a7 */ /* 0x001064000800017f */
[----:B-1----:R-:W-:Y:S05]  /*5870*/  @!P0 NANOSLEEP.SYNCS 0x989680 ;  /* 0x009896800000895d */ /* 0x002fea0003900000 */
[----:B------:R-:W1:Y:S02]  /*5880*/  @!P0 SYNCS.PHASECHK.TRANS64 P0, [R7+URZ], R2 ;  /* 0x00000002070085a7 */ /* 0x000e64000800007f */
[----:B-1----:R-:W-:Y:S05]  /*5890*/  @!P0 BRA `(.L_x_123) ;  /* 0xfffffffc00f08947 */ /* 0x002fea000383ffff */
[----:B------:R-:W-:Y:S05]  /*58a0*/  BRA `(.L_x_136) ;  /* 0xfffffff800e47947 */ /* 0x000fea000383ffff */
.L_x_124:
[----:B0-----:R0:W1:Y:S02]  /*58b0*/  SYNCS.PHASECHK.TRANS64.TRYWAIT P0, [R9+URZ], R4 ;  /* 0x00000004090075a7 */ /* 0x001064000800017f */
[----:B-1----:R-:W-:Y:S05]  /*58c0*/  @!P0 NANOSLEEP.SYNCS 0x989680 ;  /* 0x009896800000895d */ /* 0x002fea0003900000 */
[----:B------:R-:W1:Y:S02]  /*58d0*/  @!P0 SYNCS.PHASECHK.TRANS64 P0, [R9+URZ], R4 ;  /* 0x00000004090085a7 */ /* 0x000e64000800007f */
[----:B-1----:R-:W-:Y:S05]  /*58e0*/  @!P0 BRA `(.L_x_124) ;  /* 0xfffffffc00f08947 */ /* 0x002fea000383ffff */
[----:B------:R-:W-:Y:S05]  /*58f0*/  BRA `(.L_x_137) ;  /* 0xfffffff800f47947 */ /* 0x000fea000383ffff */
.L_x_125:
[----:B-1----:R1:W3:Y:S02]  /*5900*/  SYNCS.PHASECHK.TRANS64.TRYWAIT P0, [R6+URZ], R5 ;  /* 0x00000005060075a7 */ /* 0x0022e4000800017f */
[----:B---3--:R-:W-:Y:S05]  /*5910*/  @!P0 NANOSLEEP.SYNCS 0x989680 ;  /* 0x009896800000895d */ /* 0x008fea0003900000 */
[----:B------:R-:W3:Y:S02]  /*5920*/  @!P0 SYNCS.PHASECHK.TRANS64 P0, [R6+URZ], R5 ;  /* 0x00000005060085a7 */ /* 0x000ee4000800007f */
[----:B---3--:R-:W-:Y:S05]  /*5930*/  @!P0 BRA `(.L_x_125) ;  /* 0xfffffffc00f08947 */ /* 0x008fea000383ffff */
[----:B------:R-:W-:Y:S05]  /*5940*/  BRA `(.L_x_138) ;  /* 0xfffffff800fc7947 */ /* 0x000fea000383ffff */
.L_x_139:
[----:B------:R-:W-:-:S00]  /*5950*/  BRA `(.L_x_139) ;  /* 0xfffffffc00fc7947 */ /* 0x000fc0000383ffff */
[----:B------:R-:W-:-:S00]  /*5960*/  NOP ;  /* 0x0000000000007918 */ /* 0x000fc00000000000 */
        /* <DEDUP_REMOVED lines=9> */
.L_x_140:


//--------------------- .nv.global.init           --------------------------
	.section	.nv.global.init,"aw",@progbits
.nv.global.init:
	.type		$str$22,@object
	.size		$str$22,($str$23 - $str$22)
$str$22:
        /*0000*/ 	.byte	0x6b, 0x5f, 0x74, 0x69, 0x6c, 0x65, 0x5f, 0x63, 0x6f, 0x75, 0x6e, 0x74, 0x20, 0x3e, 0x3d, 0x20
        /*0010*/ 	.byte	0x31, 0x00
	.type		$str$23,@object
	.size		$str$23,(__unnamed_1 - $str$23)
$str$23:
        /*0012*/ 	.byte	0x2f, 0x74, 0x6d, 0x70, 0x2f, 0x63, 0x75, 0x74, 0x6c, 0x61, 0x73, 0x73, 0x5f, 0x73, 0x77, 0x65
        /*0022*/ 	.byte	0x65, 0x70, 0x5f, 0x73, 0x72, 0x63, 0x2f, 0x69, 0x6e, 0x63, 0x6c, 0x75, 0x64, 0x65, 0x2f, 0x63
        /*0032*/ 	.byte	0x75, 0x74, 0x6c, 0x61, 0x73, 0x73, 0x2f, 0x67, 0x65, 0x6d, 0x6d, 0x2f, 0x63, 0x6f, 0x6c, 0x6c
        /*0042*/ 	.byte	0x65, 0x63, 0x74, 0x69, 0x76, 0x65, 0x2f, 0x73, 0x6d, 0x39, 0x30, 0x5f, 0x6d, 0x6d, 0x61, 0x5f
        /*0052*/ 	.byte	0x74, 0x6d, 0x61, 0x5f, 0x67, 0x6d, 0x6d, 0x61, 0x5f, 0x73, 0x73, 0x5f, 0x77, 0x61, 0x72, 0x70
        /*0062*/ 	.byte	0x73, 0x70, 0x65, 0x63, 0x69, 0x61, 0x6c, 0x69, 0x7a, 0x65, 0x64, 0x2e, 0x68, 0x70, 0x70, 0x00
	.type		__unnamed_1,@object
	.size		__unnamed_1,(.L_0 - __unnamed_1)
__unnamed_1:
        /*0072*/ 	.byte	0x76, 0x6f, 0x69, 0x64, 0x20, 0x63, 0x75, 0x74, 0x6c, 0x61, 0x73, 0x73, 0x3a, 0x3a, 0x67, 0x65
        /* <DEDUP_REMOVED lines=172> */
        /*0b42*/ 	.byte	0x5d, 0x00
.L_0:


//--------------------- .nv.shared._ZN7cutlass13device_kernelINS_4gemm6kernel13GemmUniversalIN4cute5tupleIJiiiiEEENS1_10collective13CollectiveMmaINS1_34MainloopSm90TmaGmmaWarpSpecializedILi4ENS5_IJNS4_1CILi1EEENSA_ILi2EEESB_EEENS1_32KernelTmaWarpSpecializedPingpongEEENS5_IJNSA_ILi64EEESG_SG_EEEaNS5_IJlSB_lEEEaSI_NS4_8TiledMMAINS4_8MMA_AtomIJNS4_4SM904GMMA26MMA_64x64x32_S32S8S8_SS_TNEEEENS4_6LayoutINS5_IJSB_SB_SB_EEENS5_IJNSA_ILi0EEESR_SR_EEEEENS5_IJNS4_10UnderscoreESU_SU_EEEEENS4_23SM90_TMA_LOAD_MULTICASTENS4_14ComposedLayoutINS4_7SwizzleILi2ELi4ELi3EEENS4_18smem_ptr_flag_bitsILi8EEENSP_INS5_IJNSA_ILi8EEESG_EEENS5_IJSG_SB_EEEEEEEvNS4_8identityENS4_13SM90_TMA_LOADES17_vS18_EENS_8epilogue10collective6detail29Sm90TmaWarpSpecializedAdapterINS1C_15DefaultEpilogueIaSI_SI_NS1B_6thread17LinearCombinationIaLi1EiiLNS1G_9ScaleType4KindE0ELNS_15FloatRoundStyleE2EaEENS1_15EpilogueDefaultEEEEEvvEEEEvNT_6ParamsE --------------------------
	.section	.nv.shared._ZN7cutlass13device_kernelINS_4gemm6kernel13GemmUniversalIN4cute5tupleIJiiiiEEENS1_10collective13CollectiveMmaINS1_34MainloopSm90TmaGmmaWarpSpecializedILi4ENS5_IJNS4_1CILi1EEENSA_ILi2EEESB_EEENS1_32KernelTmaWarpSpecializedPingpongEEENS5_IJNSA_ILi64EEESG_SG_EEEaNS5_IJlSB_lEEEaSI_NS4_8TiledMMAINS4_8MMA_AtomIJNS4_4SM904GMMA26MMA_64x64x32_S32S8S8_SS_TNEEEENS4_6LayoutINS5_IJSB_SB_SB_EEENS5_IJNSA_ILi0EEESR_SR_EEEEENS5_IJNS4_10UnderscoreESU_SU_EEEEENS4_23SM90_TMA_LOAD_MULTICASTENS4_14ComposedLayoutINS4_7SwizzleILi2ELi4ELi3EEENS4_18smem_ptr_flag_bitsILi8EEENSP_INS5_IJNSA_ILi8EEESG_EEENS5_IJSG_SB_EEEEEEEvNS4_8identityENS4_13SM90_TMA_LOADES17_vS18_EENS_8epilogue10collective6detail29Sm90TmaWarpSpecializedAdapterINS1C_15DefaultEpilogueIaSI_SI_NS1B_6thread17LinearCombinationIaLi1EiiLNS1G_9ScaleType4KindE0ELNS_15FloatRoundStyleE2EaEENS1_15EpilogueDefaultEEEEEvvEEEEvNT_6ParamsE,"aw",@nobits
	.sectionflags	@""
	.align	16
	.zero		1024


//--------------------- .nv.shared.reserved.0     --------------------------
	.section	.nv.shared.reserved.0,"aw",@nobits
	.weak		__nv_reservedSMEM_offset_0_alias
	.size		__nv_reservedSMEM_offset_0_alias, 0, 0
	.other		__nv_reservedSMEM_offset_0_alias,@"STO_CUDA_RESERVED_SHARED STV_DEFAULT"
__nv_reservedSMEM_offset_0_alias:
	.zero		0


//--------------------- .nv.global                --------------------------
	.section	.nv.global,"aw",@nobits
.nv.global:
	.type		_ZN39_INTERNAL_2c8f5dd7_4_k_cu_e748ce88_46824cute1_E,@object
	.size		_ZN39_INTERNAL_2c8f5dd7_4_k_cu_e748ce88_46824cute1_E,(_ZN39_INTERNAL_2c8f5dd7_4_k_cu_e748ce88_46824cuda3std3__45__cpo6cbeginE - _ZN39_INTERNAL_2c8f5dd7_4_k_cu_e748ce88_46824cute1_E)
_ZN39_INTERNAL_2c8f5dd7_4_k_cu_e748ce88_46824cute1_E:
	.zero		1
	.type		_ZN39_INTERNAL_2c8f5dd7_4_k_cu_e748ce88_46824cuda3std3__45__cpo6cbeginE,@object
	.size		_ZN39_INTERNAL_2c8f5dd7_4_k_cu_e748ce88_46824cuda3std3__45__cpo6cbeginE,(_ZN39_INTERNAL_2c8f5dd7_4_k_cu_e748ce88_46824cuda3std3__48in_placeE - _ZN39_INTERNAL_2c8f5dd7_4_k_cu_e748ce88_46824cuda3std3__45__cpo6cbeginE)
_ZN39_INTERNAL_2c8f5dd7_4_k_cu_e748ce88_46824cuda3std3__45__cpo6cbeginE:
	.zero		1
	.type		_ZN39_INTERNAL_2c8f5dd7_4_k_cu_e748ce88_46824cuda3std3__48in_placeE,@object
	.size		_ZN39_INTERNAL_2c8f5dd7_4_k_cu_e748ce88_46824cuda3std3__48in_placeE,(_ZN39_INTERNAL_2c8f5dd7_4_k_cu_e748ce88_46824cuda3std6ranges3__45__cpo9iter_moveE - _ZN39_INTERNAL_2c8f5dd7_4_k_cu_e748ce88_46824cuda3std3__48in_placeE)
_ZN39_INTERNAL_2c8f5dd7_4_k_cu_e748ce88_46824cuda3std3__48in_placeE:
	.zero		1
	.type		_ZN39_INTERNAL_2c8f5dd7_4_k_cu_e748ce88_46824cuda3std6ranges3__45__cpo9iter_moveE,@object
	.size		_ZN39_INTERNAL_2c8f5dd7_4_k_cu_e748ce88_46824cuda3std6ranges3__45__cpo9iter_moveE,(_ZN39_INTERNAL_2c8f5dd7_4_k_cu_e748ce88_46824cuda3std3__45__cpo5beginE - _ZN39_INTERNAL_2c8f5dd7_4_k_cu_e748ce88_46824cuda3std6ranges3__45__cpo9iter_moveE)
_ZN39_INTERNAL_2c8f5dd7_4_k_cu_e748ce88_46824cuda3std6ranges3__45__cpo9iter_moveE:
	.zero		1
	.type		_ZN39_INTERNAL_2c8f5dd7_4_k_cu_e748ce88_46824cuda3std3__45__cpo5beginE,@object
	.size		_ZN39_INTERNAL_2c8f5dd7_4_k_cu_e748ce88_46824cuda3std3__45__cpo5beginE,(_ZN39_INTERNAL_2c8f5dd7_4_k_cu_e748ce88_46824cuda3std3__441_GLOBAL__N__2c8f5dd7_4_k_cu_e748ce88_46826ignoreE - _ZN39_INTERNAL_2c8f5dd7_4_k_cu_e748ce88_46824cuda3std3__45__cpo5beginE)
_ZN39_INTERNAL_2c8f5dd7_4_k_cu_e748ce88_46824cuda3std3__45__cpo5beginE:
	.zero		1
	.type		_ZN39_INTERNAL_2c8f5dd7_4_k_cu_e748ce88_46824cuda3std3__441_GLOBAL__N__2c8f5dd7_4_k_cu_e748ce88_46826ignoreE,@object
	.size		_ZN39_INTERNAL_2c8f5dd7_4_k_cu_e748ce88_46824cuda3std3__441_GLOBAL__N__2c8f5dd7_4_k_cu_e748ce88_46826ignoreE,(_ZN39_INTERNAL_2c8f5dd7_4_k_cu_e748ce88_46824cute7productE - _ZN39_INTERNAL_2c8f5dd7_4_k_cu_e748ce88_46824cuda3std3__441_GLOBAL__N__2c8f5dd7_4_k_cu_e748ce88_46826ignoreE)
_ZN39_INTERNAL_2c8f5dd7_4_k_cu_e748ce88_46824cuda3std3__441_GLOBAL__N__2c8f5dd7_4_k_cu_e748ce88_46826ignoreE:
	.zero		1
	.type		_ZN39_INTERNAL_2c8f5dd7_4_k_cu_e748ce88_46824cute7productE,@object
	.size		_ZN39_INTERNAL_2c8f5dd7_4_k_cu_e748ce88_46824cute7productE,(_ZN39_INTERNAL_2c8f5dd7_4_k_cu_e748ce88_46824cuda3std3__45__cpo3endE - _ZN39_INTERNAL_2c8f5dd7_4_k_cu_e748ce88_46824cute7productE)
_ZN39_INTERNAL_2c8f5dd7_4_k_cu_e748ce88_46824cute7productE:
	.zero		1
	.type		_ZN39_INTERNAL_2c8f5dd7_4_k_cu_e748ce88_46824cuda3std3__45__cpo3endE,@object
	.size		_ZN39_INTERNAL_2c8f5dd7_4_k_cu_e748ce88_46824cuda3std3__45__cpo3endE,(_ZN39_INTERNAL_2c8f5dd7_4_k_cu_e748ce88_46824cuda3std3__419piecewise_constructE - _ZN39_INTERNAL_2c8f5dd7_4_k_cu_e748ce88_46824cuda3std3__45__cpo3endE)
_ZN39_INTERNAL_2c8f5dd7_4_k_cu_e748ce88_46824cuda3std3__45__cpo3endE:
	.zero		1
	.type		_ZN39_INTERNAL_2c8f5dd7_4_k_cu_e748ce88_46824cuda3std3__419piecewise_constructE,@object
	.size		_ZN39_INTERNAL_2c8f5dd7_4_k_cu_e748ce88_46824cuda3std3__419piecewise_constructE,(_ZN39_INTERNAL_2c8f5dd7_4_k_cu_e748ce88_46824cuda3std3__45__cpo4cendE - _ZN39_INTERNAL_2c8f5dd7_4_k_cu_e748ce88_46824cuda3std3__419piecewise_constructE)
_ZN39_INTERNAL_2c8f5dd7_4_k_cu_e748ce88_46824cuda3std3__419piecewise_constructE:
	.zero		1
	.type		_ZN39_INTERNAL_2c8f5dd7_4_k_cu_e748ce88_46824cuda3std3__45__cpo4cendE,@object
	.size		_ZN39_INTERNAL_2c8f5dd7_4_k_cu_e748ce88_46824cuda3std3__45__cpo4cendE,(_ZN39_INTERNAL_2c8f5dd7_4_k_cu_e748ce88_46824cuda3std6ranges3__45__cpo4swapE - _ZN39_INTERNAL_2c8f5dd7_4_k_cu_e748ce88_46824cuda3std3__45__cpo4cendE)
_ZN39_INTERNAL_2c8f5dd7_4_k_cu_e748ce88_46824cuda3std3__45__cpo4cendE:
	.zero		1
	.type		_ZN39_INTERNAL_2c8f5dd7_4_k_cu_e748ce88_46824cuda3std6ranges3__45__cpo4swapE,@object
	.size		_ZN39_INTERNAL_2c8f5dd7_4_k_cu_e748ce88_46824cuda3std6ranges3__45__cpo4swapE,(.L_8 - _ZN39_INTERNAL_2c8f5dd7_4_k_cu_e748ce88_46824cuda3std6ranges3__45__cpo4swapE)
_ZN39_INTERNAL_2c8f5dd7_4_k_cu_e748ce88_46824cuda3std6ranges3__45__cpo4swapE:
	.zero		1
.L_8:


//--------------------- .nv.constant0._ZN7cutlass13device_kernelINS_4gemm6kernel13GemmUniversalIN4cute5tupleIJiiiiEEENS1_10collective13CollectiveMmaINS1_34MainloopSm90TmaGmmaWarpSpecializedILi4ENS5_IJNS4_1CILi1EEENSA_ILi2EEESB_EEENS1_32KernelTmaWarpSpecializedPingpongEEENS5_IJNSA_ILi64EEESG_SG_EEEaNS5_IJlSB_lEEEaSI_NS4_8TiledMMAINS4_8MMA_AtomIJNS4_4SM904GMMA26MMA_64x64x32_S32S8S8_SS_TNEEEENS4_6LayoutINS5_IJSB_SB_SB_EEENS5_IJNSA_ILi0EEESR_SR_EEEEENS5_IJNS4_10UnderscoreESU_SU_EEEEENS4_23SM90_TMA_LOAD_MULTICASTENS4_14ComposedLayoutINS4_7SwizzleILi2ELi4ELi3EEENS4_18smem_ptr_flag_bitsILi8EEENSP_INS5_IJNSA_ILi8EEESG_EEENS5_IJSG_SB_EEEEEEEvNS4_8identityENS4_13SM90_TMA_LOADES17_vS18_EENS_8epilogue10collective6detail29Sm90TmaWarpSpecializedAdapterINS1C_15DefaultEpilogueIaSI_SI_NS1B_6thread17LinearCombinationIaLi1EiiLNS1G_9ScaleType4KindE0ELNS_15FloatRoundStyleE2EaEENS1_15EpilogueDefaultEEEEEvvEEEEvNT_6ParamsE --------------------------
	.section	.nv.constant0._ZN7cutlass13device_kernelINS_4gemm6kernel13GemmUniversalIN4cute5tupleIJiiiiEEENS1_10collective13CollectiveMmaINS1_34MainloopSm90TmaGmmaWarpSpecializedILi4ENS5_IJNS4_1CILi1EEENSA_ILi2EEESB_EEENS1_32KernelTmaWarpSpecializedPingpongEEENS5_IJNSA_ILi64EEESG_SG_EEEaNS5_IJlSB_lEEEaSI_NS4_8TiledMMAINS4_8MMA_AtomIJNS4_4SM904GMMA26MMA_64x64x32_S32S8S8_SS_TNEEEENS4_6LayoutINS5_IJSB_SB_SB_EEENS5_IJNSA_ILi0EEESR_SR_EEEEENS5_IJNS4_10UnderscoreESU_SU_EEEEENS4_23SM90_TMA_LOAD_MULTICASTENS4_14ComposedLayoutINS4_7SwizzleILi2ELi4ELi3EEENS4_18smem_ptr_flag_bitsILi8EEENSP_INS5_IJNSA_ILi8EEESG_EEENS5_IJSG_SB_EEEEEEEvNS4_8identityENS4_13SM90_TMA_LOADES17_vS18_EENS_8epilogue10collective6detail29Sm90TmaWarpSpecializedAdapterINS1C_15DefaultEpilogueIaSI_SI_NS1B_6thread17LinearCombinationIaLi1EiiLNS1G_9ScaleType4KindE0ELNS_15FloatRoundStyleE2EaEENS1_15EpilogueDefaultEEEEEvvEEEEvNT_6ParamsE,"a",@progbits
	.sectionflags	@""
	.align	4
.nv.constant0._ZN7cutlass13device_kernelINS_4gemm6kernel13GemmUniversalIN4cute5tupleIJiiiiEEENS1_10collective13CollectiveMmaINS1_34MainloopSm90TmaGmmaWarpSpecializedILi4ENS5_IJNS4_1CILi1EEENSA_ILi2EEESB_EEENS1_32KernelTmaWarpSpecializedPingpongEEENS5_IJNSA_ILi64EEESG_SG_EEEaNS5_IJlSB_lEEEaSI_NS4_8TiledMMAINS4_8MMA_AtomIJNS4_4SM904GMMA26MMA_64x64x32_S32S8S8_SS_TNEEEENS4_6LayoutINS5_IJSB_SB_SB_EEENS5_IJNSA_ILi0EEESR_SR_EEEEENS5_IJNS4_10UnderscoreESU_SU_EEEEENS4_23SM90_TMA_LOAD_MULTICASTENS4_14ComposedLayoutINS4_7SwizzleILi2ELi4ELi3EEENS4_18smem_ptr_flag_bitsILi8EEENSP_INS5_IJNSA_ILi8EEESG_EEENS5_IJSG_SB_EEEEEEEvNS4_8identityENS4_13SM90_TMA_LOADES17_vS18_EENS_8epilogue10collective6detail29Sm90TmaWarpSpecializedAdapterINS1C_15DefaultEpilogueIaSI_SI_NS1B_6thread17LinearCombinationIaLi1EiiLNS1G_9ScaleType4KindE0ELNS_15FloatRoundStyleE2EaEENS1_15EpilogueDefaultEEEEEvvEEEEvNT_6ParamsE:
	.zero		1664


//--------------------- SYMBOLS --------------------------

	.type		.nv.reservedSmem.offset0,@object
	.size		.nv.reservedSmem.offset0,0x4
	.type		__assertfail,@function
